//
// Generated by NVIDIA NVVM Compiler
//
// Compiler Build ID: CL-36424714
// Cuda compilation tools, release 13.0, V13.0.88
// Based on NVVM 20.0.0
//

.version 9.0
.target sm_100
.address_size 64

	// .globl	_Z12_reluMaxPollILi8ELi4ELi2ELi64EEvPfS0_iiiiiii
.extern .func  (.param .b32 func_retval0) vprintf
(
	.param .b64 vprintf_param_0,
	.param .b64 vprintf_param_1
)
;
// _ZZ12_reluMaxPollILi8ELi4ELi2ELi64EEvPfS0_iiiiiiiE4s_in has been demoted
.global .align 1 .b8 $str[6] = {102, 49, 37, 100, 10};
.global .align 1 .b8 $str$1[17] = {116, 104, 114, 101, 97, 100, 73, 100, 32, 105, 115, 58, 32, 37, 100, 10};

.visible .entry _Z12_reluMaxPollILi8ELi4ELi2ELi64EEvPfS0_iiiiiii(
	.param .u64 .ptr .align 1 _Z12_reluMaxPollILi8ELi4ELi2ELi64EEvPfS0_iiiiiii_param_0,
	.param .u64 .ptr .align 1 _Z12_reluMaxPollILi8ELi4ELi2ELi64EEvPfS0_iiiiiii_param_1,
	.param .u32 _Z12_reluMaxPollILi8ELi4ELi2ELi64EEvPfS0_iiiiiii_param_2,
	.param .u32 _Z12_reluMaxPollILi8ELi4ELi2ELi64EEvPfS0_iiiiiii_param_3,
	.param .u32 _Z12_reluMaxPollILi8ELi4ELi2ELi64EEvPfS0_iiiiiii_param_4,
	.param .u32 _Z12_reluMaxPollILi8ELi4ELi2ELi64EEvPfS0_iiiiiii_param_5,
	.param .u32 _Z12_reluMaxPollILi8ELi4ELi2ELi64EEvPfS0_iiiiiii_param_6,
	.param .u32 _Z12_reluMaxPollILi8ELi4ELi2ELi64EEvPfS0_iiiiiii_param_7,
	.param .u32 _Z12_reluMaxPollILi8ELi4ELi2ELi64EEvPfS0_iiiiiii_param_8
)
{
	.local .align 16 .b8 	__local_depot0[256];
	.reg .b64 	%SP;
	.reg .b64 	%SPL;
	.reg .pred 	%p<53>;
	.reg .b32 	%r<191>;
	.reg .b32 	%f<31>;
	.reg .b64 	%rd<42>;
	// demoted variable
	.shared .align 4 .b8 _ZZ12_reluMaxPollILi8ELi4ELi2ELi64EEvPfS0_iiiiiiiE4s_in[512];
	mov.u64 	%SPL, __local_depot0;
	ld.param.u64 	%rd10, [_Z12_reluMaxPollILi8ELi4ELi2ELi64EEvPfS0_iiiiiii_param_0];
	ld.param.u64 	%rd9, [_Z12_reluMaxPollILi8ELi4ELi2ELi64EEvPfS0_iiiiiii_param_1];
	ld.param.u32 	%r80, [_Z12_reluMaxPollILi8ELi4ELi2ELi64EEvPfS0_iiiiiii_param_2];
	ld.param.u32 	%r81, [_Z12_reluMaxPollILi8ELi4ELi2ELi64EEvPfS0_iiiiiii_param_3];
	ld.param.u32 	%r82, [_Z12_reluMaxPollILi8ELi4ELi2ELi64EEvPfS0_iiiiiii_param_4];
	ld.param.u32 	%r83, [_Z12_reluMaxPollILi8ELi4ELi2ELi64EEvPfS0_iiiiiii_param_5];
	ld.param.u32 	%r84, [_Z12_reluMaxPollILi8ELi4ELi2ELi64EEvPfS0_iiiiiii_param_6];
	ld.param.u32 	%r85, [_Z12_reluMaxPollILi8ELi4ELi2ELi64EEvPfS0_iiiiiii_param_7];
	cvta.to.global.u64 	%rd1, %rd10;
	add.u64 	%rd2, %SPL, 0;
	mov.u32 	%r86, %ntid.x;
	mov.u32 	%r87, %ntid.y;
	mul.lo.s32 	%r1, %r86, %r87;
	mov.u32 	%r88, %tid.x;
	mov.u32 	%r89, %tid.y;
	mad.lo.s32 	%r2, %r89, %r86, %r88;
	div.u32 	%r90, %r84, %r87;
	add.s32 	%r91, %r90, -1;
	div.u32 	%r92, %r85, %r86;
	add.s32 	%r93, %r92, -1;
	max.s32 	%r94, %r91, 0;
	max.s32 	%r95, %r93, 0;
	mul.lo.s32 	%r96, %r90, %r87;
	sub.s32 	%r97, %r84, %r96;
	mul.lo.s32 	%r98, %r92, %r86;
	sub.s32 	%r99, %r85, %r98;
	mov.u32 	%r3, %ctaid.y;
	mul.lo.s32 	%r100, %r3, %r87;
	mov.u32 	%r4, %ctaid.x;
	mul.lo.s32 	%r101, %r4, %r86;
	mad.lo.s32 	%r102, %r100, %r82, %r101;
	shl.b32 	%r5, %r102, 1;
	shl.b32 	%r103, %r87, 1;
	shl.b32 	%r104, %r86, 1;
	setp.eq.s32 	%p3, %r3, %r94;
	shl.b32 	%r105, %r97, 1;
	selp.b32 	%r106, %r105, 0, %p3;
	add.s32 	%r6, %r106, %r103;
	setp.eq.s32 	%p4, %r4, %r95;
	shl.b32 	%r107, %r99, 1;
	selp.b32 	%r108, %r107, 0, %p4;
	add.s32 	%r7, %r108, %r104;
	shr.u32 	%r109, %r86, 1;
	div.u32 	%r8, %r2, %r109;
	mul.lo.s32 	%r110, %r8, %r109;
	sub.s32 	%r111, %r2, %r110;
	shl.b32 	%r9, %r111, 2;
	div.u32 	%r10, %r1, %r109;
	setp.ge.u32 	%p5, %r8, %r6;
	@%p5 bra 	$L__BB0_20;
	add.s32 	%r11, %r9, %r5;
	mul.lo.s32 	%r114, %r81, %r80;
	mul.lo.s32 	%r12, %r114, %r82;
	add.s32 	%r115, %r9, 8;
	setp.gt.u32 	%p6, %r115, %r7;
	add.s32 	%r13, %r9, 4;
	setp.lt.u32 	%p7, %r13, %r7;
	and.pred  	%p1, %p6, %p7;
	sub.s32 	%r117, %r7, %r9;
	add.s32 	%r14, %r117, -5;
	and.b32  	%r15, %r7, 2;
	add.s32 	%r16, %r9, 6;
	mov.b32 	%r178, 0;
	not.pred 	%p9, %p1;
	cvt.u64.u32 	%rd14, %r9;
$L__BB0_2:
	add.s32 	%r18, %r178, %r8;
	mul.lo.s32 	%r19, %r18, %r82;
	add.s32 	%r118, %r11, %r19;
	cvt.s64.s32 	%rd3, %r118;
	setp.ge.s32 	%p8, %r118, %r12;
	@%p8 bra 	$L__BB0_19;
	shl.b64 	%rd12, %rd3, 2;
	add.s64 	%rd13, %rd1, %rd12;
	ld.global.v4.f32 	{%f2, %f3, %f4, %f5}, [%rd13];
	shl.b32 	%r119, %r18, 5;
	mov.u32 	%r120, _ZZ12_reluMaxPollILi8ELi4ELi2ELi64EEvPfS0_iiiiiiiE4s_in;
	add.s32 	%r20, %r120, %r119;
	shl.b32 	%r121, %r9, 2;
	add.s32 	%r21, %r20, %r121;
	st.shared.f32 	[%r21], %f2;
	st.shared.f32 	[%r21+4], %f3;
	st.shared.f32 	[%r21+8], %f4;
	st.shared.f32 	[%r21+12], %f5;
	@%p9 bra 	$L__BB0_19;
	setp.eq.s32 	%p10, %r15, 0;
	add.s32 	%r22, %r19, %r5;
	mov.u32 	%r180, %r13;
	@%p10 bra 	$L__BB0_9;
	add.s32 	%r23, %r22, %r13;
	setp.ge.s32 	%p11, %r23, %r12;
	cvt.s64.s32 	%rd15, %r22;
	add.s64 	%rd16, %rd15, %rd14;
	shl.b64 	%rd17, %rd16, 2;
	add.s64 	%rd4, %rd1, %rd17;
	@%p11 bra 	$L__BB0_7;
	ld.global.f32 	%f6, [%rd4+16];
	st.shared.f32 	[%r21+16], %f6;
$L__BB0_7:
	add.s32 	%r122, %r23, 1;
	setp.ge.s32 	%p12, %r122, %r12;
	mov.u32 	%r180, %r16;
	@%p12 bra 	$L__BB0_9;
	ld.global.f32 	%f7, [%rd4+20];
	st.shared.f32 	[%r21+20], %f7;
$L__BB0_9:
	setp.lt.u32 	%p13, %r14, 3;
	@%p13 bra 	$L__BB0_19;
$L__BB0_10:
	add.s32 	%r26, %r22, %r180;
	setp.ge.s32 	%p14, %r26, %r12;
	mul.wide.s32 	%rd18, %r26, 4;
	add.s64 	%rd5, %rd1, %rd18;
	shl.b32 	%r123, %r180, 2;
	add.s32 	%r27, %r20, %r123;
	@%p14 bra 	$L__BB0_12;
	ld.global.f32 	%f8, [%rd5];
	st.shared.f32 	[%r27], %f8;
$L__BB0_12:
	add.s32 	%r124, %r26, 1;
	setp.ge.s32 	%p15, %r124, %r12;
	@%p15 bra 	$L__BB0_14;
	ld.global.f32 	%f9, [%rd5+4];
	st.shared.f32 	[%r27+4], %f9;
$L__BB0_14:
	add.s32 	%r125, %r26, 2;
	setp.ge.s32 	%p16, %r125, %r12;
	@%p16 bra 	$L__BB0_16;
	ld.global.f32 	%f10, [%rd5+8];
	st.shared.f32 	[%r27+8], %f10;
$L__BB0_16:
	add.s32 	%r126, %r26, 3;
	setp.ge.s32 	%p17, %r126, %r12;
	@%p17 bra 	$L__BB0_18;
	ld.global.f32 	%f11, [%rd5+12];
	st.shared.f32 	[%r27+12], %f11;
$L__BB0_18:
	add.s32 	%r180, %r180, 4;
	setp.lt.u32 	%p18, %r180, %r7;
	@%p18 bra 	$L__BB0_10;
$L__BB0_19:
	add.s32 	%r178, %r178, %r10;
	setp.lt.u32 	%p19, %r178, %r6;
	@%p19 bra 	$L__BB0_2;
$L__BB0_20:
	bar.sync 	0;
	shr.u32 	%r30, %r6, 1;
	shr.u32 	%r31, %r7, 1;
	div.u32 	%r32, %r2, %r31;
	mul.lo.s32 	%r127, %r32, %r31;
	sub.s32 	%r33, %r2, %r127;
	div.u32 	%r34, %r1, %r31;
	setp.lt.s32 	%p20, %r83, 1;
	@%p20 bra 	$L__BB0_65;
	shl.b32 	%r129, %r83, 2;
	max.s32 	%r35, %r129, 1;
	and.b32  	%r36, %r35, 13;
	setp.lt.s32 	%p21, %r129, 16;
	mov.b32 	%r181, 0;
	@%p21 bra 	$L__BB0_24;
	and.b32  	%r181, %r35, 2147483632;
	mov.b32 	%r184, 0;
$L__BB0_23:
	.pragma "nounroll";
	mul.wide.u32 	%rd19, %r184, 4;
	add.s64 	%rd20, %rd2, %rd19;
	mov.f32 	%f12, 0f00000000;
	st.local.v4.f32 	[%rd20], {%f12, %f12, %f12, %f12};
	st.local.v4.f32 	[%rd20+16], {%f12, %f12, %f12, %f12};
	st.local.v4.f32 	[%rd20+32], {%f12, %f12, %f12, %f12};
	st.local.v4.f32 	[%rd20+48], {%f12, %f12, %f12, %f12};
	add.s32 	%r184, %r184, 16;
	setp.eq.s32 	%p22, %r184, %r181;
	@%p22 bra 	$L__BB0_24;
	bra.uni 	$L__BB0_23;
$L__BB0_24:
	setp.eq.s32 	%p23, %r36, 0;
	@%p23 bra 	$L__BB0_32;
	and.b32  	%r39, %r35, 5;
	setp.lt.u32 	%p24, %r36, 8;
	@%p24 bra 	$L__BB0_27;
	mul.wide.u32 	%rd21, %r181, 4;
	add.s64 	%rd22, %rd2, %rd21;
	mov.b32 	%r131, 0;
	st.local.u32 	[%rd22], %r131;
	st.local.u32 	[%rd22+4], %r131;
	st.local.u32 	[%rd22+8], %r131;
	st.local.u32 	[%rd22+12], %r131;
	st.local.u32 	[%rd22+16], %r131;
	st.local.u32 	[%rd22+20], %r131;
	st.local.u32 	[%rd22+24], %r131;
	st.local.u32 	[%rd22+28], %r131;
	add.s32 	%r181, %r181, 8;
$L__BB0_27:
	setp.eq.s32 	%p25, %r39, 0;
	@%p25 bra 	$L__BB0_32;
	setp.lt.u32 	%p26, %r39, 4;
	@%p26 bra 	$L__BB0_30;
	mul.wide.u32 	%rd23, %r181, 4;
	add.s64 	%rd24, %rd2, %rd23;
	mov.b32 	%r132, 0;
	st.local.u32 	[%rd24], %r132;
	st.local.u32 	[%rd24+4], %r132;
	st.local.u32 	[%rd24+8], %r132;
	st.local.u32 	[%rd24+12], %r132;
	add.s32 	%r181, %r181, 4;
$L__BB0_30:
	and.b32  	%r133, %r35, 1;
	setp.eq.b32 	%p27, %r133, 1;
	not.pred 	%p28, %p27;
	@%p28 bra 	$L__BB0_32;
	mul.wide.u32 	%rd25, %r181, 4;
	add.s64 	%rd26, %rd2, %rd25;
	mov.b32 	%r134, 0;
	st.local.u32 	[%rd26], %r134;
$L__BB0_32:
	mul.lo.s32 	%r44, %r82, %r81;
	mul.lo.s32 	%r45, %r44, %r80;
	add.s32 	%r137, %r9, 8;
	setp.gt.u32 	%p29, %r137, %r7;
	add.s32 	%r46, %r9, 4;
	setp.lt.u32 	%p30, %r46, %r7;
	and.pred  	%p2, %p29, %p30;
	mad.lo.s32 	%r47, %r30, %r3, %r32;
	mad.lo.s32 	%r48, %r31, %r4, %r33;
	mul.lo.s32 	%r139, %r84, %r83;
	mul.lo.s32 	%r49, %r139, %r85;
	cvta.to.global.u64 	%rd6, %rd9;
	mov.b32 	%r185, 0;
	not.pred 	%p38, %p2;
	cvt.u64.u32 	%rd33, %r9;
$L__BB0_33:
	setp.ge.u32 	%p31, %r32, %r30;
	@%p31 bra 	$L__BB0_39;
	div.u32 	%r141, %r30, %r34;
	mad.lo.s32 	%r53, %r185, %r141, %r185;
	mov.b32 	%r186, 0;
$L__BB0_35:
	add.s32 	%r55, %r186, %r32;
	div.u32 	%r142, %r186, %r34;
	add.s32 	%r56, %r53, %r142;
	shl.b32 	%r143, %r55, 6;
	shl.b32 	%r144, %r33, 3;
	add.s32 	%r145, %r143, %r144;
	mov.u32 	%r146, _ZZ12_reluMaxPollILi8ELi4ELi2ELi64EEvPfS0_iiiiiiiE4s_in;
	add.s32 	%r147, %r146, %r145;
	ld.shared.f32 	%f13, [%r147];
	max.f32 	%f14, %f13, 0f00000000;
	ld.shared.f32 	%f15, [%r147+4];
	max.f32 	%f16, %f15, %f14;
	ld.shared.f32 	%f17, [%r147+32];
	max.f32 	%f18, %f17, %f16;
	ld.shared.f32 	%f19, [%r147+36];
	max.f32 	%f1, %f19, %f18;
	setp.leu.f32 	%p32, %f1, 0f00000000;
	@%p32 bra 	$L__BB0_37;
	mul.wide.u32 	%rd29, %r56, 4;
	add.s64 	%rd30, %rd2, %rd29;
	st.local.f32 	[%rd30], %f1;
	bra.uni 	$L__BB0_38;
$L__BB0_37:
	mul.wide.u32 	%rd27, %r56, 4;
	add.s64 	%rd28, %rd2, %rd27;
	mov.b32 	%r148, 0;
	st.local.u32 	[%rd28], %r148;
$L__BB0_38:
	add.s32 	%r186, %r186, %r34;
	add.s32 	%r150, %r55, %r34;
	max.u32 	%r151, %r186, %r150;
	setp.lt.u32 	%p33, %r151, %r30;
	@%p33 bra 	$L__BB0_35;
$L__BB0_39:
	add.s32 	%r58, %r185, 1;
	setp.ge.s32 	%p35, %r58, %r83;
	or.pred  	%p36, %p35, %p5;
	@%p36 bra 	$L__BB0_59;
	mov.b32 	%r187, 0;
$L__BB0_41:
	add.s32 	%r60, %r187, %r8;
	mul.lo.s32 	%r61, %r60, %r82;
	add.s32 	%r153, %r9, %r5;
	mad.lo.s32 	%r154, %r44, %r58, %r153;
	add.s32 	%r62, %r154, %r61;
	setp.ge.s32 	%p37, %r62, %r45;
	@%p37 bra 	$L__BB0_58;
	mul.wide.s32 	%rd31, %r62, 4;
	add.s64 	%rd32, %rd1, %rd31;
	ld.global.v4.f32 	{%f20, %f21, %f22, %f23}, [%rd32];
	shl.b32 	%r155, %r60, 5;
	mov.u32 	%r156, _ZZ12_reluMaxPollILi8ELi4ELi2ELi64EEvPfS0_iiiiiiiE4s_in;
	add.s32 	%r63, %r156, %r155;
	shl.b32 	%r157, %r9, 2;
	add.s32 	%r64, %r63, %r157;
	st.shared.f32 	[%r64], %f20;
	st.shared.f32 	[%r64+4], %f21;
	st.shared.f32 	[%r64+8], %f22;
	st.shared.f32 	[%r64+12], %f23;
	@%p38 bra 	$L__BB0_58;
	and.b32  	%r158, %r7, 2;
	setp.eq.s32 	%p39, %r158, 0;
	mad.lo.s32 	%r159, %r44, %r58, %r5;
	add.s32 	%r65, %r159, %r61;
	mov.u32 	%r189, %r46;
	@%p39 bra 	$L__BB0_48;
	add.s32 	%r66, %r65, %r46;
	setp.ge.s32 	%p40, %r66, %r45;
	cvt.s64.s32 	%rd34, %r65;
	add.s64 	%rd35, %rd34, %rd33;
	shl.b64 	%rd36, %rd35, 2;
	add.s64 	%rd7, %rd1, %rd36;
	@%p40 bra 	$L__BB0_46;
	ld.global.f32 	%f24, [%rd7+16];
	st.shared.f32 	[%r64+16], %f24;
$L__BB0_46:
	add.s32 	%r189, %r9, 6;
	add.s32 	%r160, %r66, 1;
	setp.ge.s32 	%p41, %r160, %r45;
	@%p41 bra 	$L__BB0_48;
	ld.global.f32 	%f25, [%rd7+20];
	st.shared.f32 	[%r64+20], %f25;
$L__BB0_48:
	sub.s32 	%r161, %r7, %r9;
	add.s32 	%r162, %r161, -5;
	setp.lt.u32 	%p42, %r162, 3;
	@%p42 bra 	$L__BB0_58;
$L__BB0_49:
	add.s32 	%r71, %r65, %r189;
	setp.ge.s32 	%p43, %r71, %r45;
	mul.wide.s32 	%rd37, %r71, 4;
	add.s64 	%rd8, %rd1, %rd37;
	shl.b32 	%r163, %r189, 2;
	add.s32 	%r72, %r63, %r163;
	@%p43 bra 	$L__BB0_51;
	ld.global.f32 	%f26, [%rd8];
	st.shared.f32 	[%r72], %f26;
$L__BB0_51:
	add.s32 	%r164, %r71, 1;
	setp.ge.s32 	%p44, %r164, %r45;
	@%p44 bra 	$L__BB0_53;
	ld.global.f32 	%f27, [%rd8+4];
	st.shared.f32 	[%r72+4], %f27;
$L__BB0_53:
	add.s32 	%r165, %r71, 2;
	setp.ge.s32 	%p45, %r165, %r45;
	@%p45 bra 	$L__BB0_55;
	ld.global.f32 	%f28, [%rd8+8];
	st.shared.f32 	[%r72+8], %f28;
$L__BB0_55:
	add.s32 	%r166, %r71, 3;
	setp.ge.s32 	%p46, %r166, %r45;
	@%p46 bra 	$L__BB0_57;
	ld.global.f32 	%f29, [%rd8+12];
	st.shared.f32 	[%r72+12], %f29;
$L__BB0_57:
	add.s32 	%r189, %r189, 4;
	setp.lt.u32 	%p47, %r189, %r7;
	@%p47 bra 	$L__BB0_49;
$L__BB0_58:
	add.s32 	%r187, %r187, %r10;
	add.s32 	%r168, %r60, %r10;
	max.u32 	%r169, %r187, %r168;
	setp.lt.u32 	%p48, %r169, %r6;
	@%p48 bra 	$L__BB0_41;
$L__BB0_59:
	@%p31 bra 	$L__BB0_64;
	div.u32 	%r171, %r30, %r34;
	mad.lo.s32 	%r75, %r185, %r171, %r185;
	mad.lo.s32 	%r76, %r185, %r84, %r47;
	mov.b32 	%r190, 0;
$L__BB0_61:
	add.s32 	%r172, %r190, %r76;
	mad.lo.s32 	%r78, %r172, %r85, %r48;
	setp.ge.s32 	%p50, %r78, %r49;
	@%p50 bra 	$L__BB0_63;
	div.u32 	%r173, %r190, %r34;
	add.s32 	%r174, %r75, %r173;
	mul.wide.u32 	%rd38, %r174, 4;
	add.s64 	%rd39, %rd2, %rd38;
	ld.local.f32 	%f30, [%rd39];
	mul.wide.s32 	%rd40, %r78, 4;
	add.s64 	%rd41, %rd6, %rd40;
	st.global.f32 	[%rd41], %f30;
$L__BB0_63:
	add.s32 	%r190, %r190, %r34;
	add.s32 	%r176, %r190, %r32;
	max.u32 	%r177, %r190, %r176;
	setp.lt.u32 	%p51, %r177, %r30;
	@%p51 bra 	$L__BB0_61;
$L__BB0_64:
	bar.sync 	0;
	setp.ne.s32 	%p52, %r58, %r83;
	mov.u32 	%r185, %r58;
	@%p52 bra 	$L__BB0_33;
$L__BB0_65:
	ret;

}
	// .globl	_Z2f1i
.visible .entry _Z2f1i(
	.param .u32 _Z2f1i_param_0
)
{
	.local .align 8 .b8 	__local_depot1[16];
	.reg .b64 	%SP;
	.reg .b64 	%SPL;
	.reg .b32 	%r<7>;
	.reg .b64 	%rd<9>;

	mov.u64 	%SPL, __local_depot1;
	cvta.local.u64 	%SP, %SPL;
	ld.param.u32 	%r1, [_Z2f1i_param_0];
	add.u64 	%rd1, %SP, 0;
	add.u64 	%rd2, %SPL, 0;
	add.u64 	%rd3, %SP, 8;
	add.u64 	%rd4, %SPL, 8;
	mov.u32 	%r2, %tid.x;
	st.local.u32 	[%rd2], %r2;
	mov.u64 	%rd5, $str$1;
	cvta.global.u64 	%rd6, %rd5;
	{ // callseq 0, 0
	.param .b64 param0;
	st.param.b64 	[param0], %rd6;
	.param .b64 param1;
	st.param.b64 	[param1], %rd1;
	.param .b32 retval0;
	call.uni (retval0), 
	vprintf, 
	(
	param0, 
	param1
	);
	ld.param.b32 	%r3, [retval0];
	} // callseq 0
	st.local.u32 	[%rd4], %r1;
	mov.u64 	%rd7, $str;
	cvta.global.u64 	%rd8, %rd7;
	{ // callseq 1, 0
	.param .b64 param0;
	st.param.b64 	[param0], %rd8;
	.param .b64 param1;
	st.param.b64 	[param1], %rd3;
	.param .b32 retval0;
	call.uni (retval0), 
	vprintf, 
	(
	param0, 
	param1
	);
	ld.param.b32 	%r5, [retval0];
	} // callseq 1
	ret;

}


// ===== COMPILED SASS (sm_100) =====

	.target	sm_100

	.elftype	@"ET_EXEC"


//--------------------- .note.nv.tkinfo           --------------------------
	.section	.note.nv.tkinfo,"",@"SHT_NOTE"
	.sectionflags	@"SHF_NOTE_NV_TKINFO"
	.tkinfo
        /*0018*/ 	.word	0x00000002
        /*0030*/ 	.string	""
        /*0030*/ 	.string	"ptxas"
        /*0030*/ 	.string	"Cuda compilation tools, release 13.0, V13.0.88"
        /*0030*/ 	.string	"Build cuda_13.0.r13.0/compiler.36424714_0"
        /*0030*/ 	.string	"-arch sm_100 -m 64 "



//--------------------- .note.nv.cuinfo           --------------------------
	.section	.note.nv.cuinfo,"",@"SHT_NOTE"
	.sectionflags	@"SHF_NOTE_NV_CUINFO"
        /*0018*/ 	.short	0x0002
        /*001a*/ 	.short	0x0064
        /*001c*/ 	.short	0x0082
	.zero		2


//--------------------- .nv.info                  --------------------------
	.section	.nv.info,"",@"SHT_CUDA_INFO"
	.align	4


	//----- nvinfo : EIATTR_REGCOUNT
	.align		4
        /*0000*/ 	.byte	0x04, 0x2f
        /*0002*/ 	.short	(.L_3 - .L_2)
	.align		4
.L_2:
        /*0004*/ 	.word	index@(_Z12_reluMaxPollILi8ELi4ELi2ELi64EEvPfS0_iiiiiii)
        /*0008*/ 	.word	0x00000020


	//----- nvinfo : EIATTR_FRAME_SIZE
	.align		4
.L_3:
        /*000c*/ 	.byte	0x04, 0x11
        /*000e*/ 	.short	(.L_5 - .L_4)
	.align		4
.L_4:
        /*0010*/ 	.word	index@(_Z12_reluMaxPollILi8ELi4ELi2ELi64EEvPfS0_iiiiiii)
        /*0014*/ 	.word	0x00000100


	//----- nvinfo : EIATTR_REGCOUNT
	.align		4
.L_5:
        /*0018*/ 	.byte	0x04, 0x2f
        /*001a*/ 	.short	(.L_7 - .L_6)
	.align		4
.L_6:
        /*001c*/ 	.word	index@(_Z2f1i)
        /*0020*/ 	.word	0x00000018


	//----- nvinfo : EIATTR_FRAME_SIZE
	.align		4
.L_7:
        /*0024*/ 	.byte	0x04, 0x11
        /*0026*/ 	.short	(.L_9 - .L_8)
	.align		4
.L_8:
        /*0028*/ 	.word	index@(_Z2f1i)
        /*002c*/ 	.word	0x00000010


	//----- nvinfo : EIATTR_MIN_STACK_SIZE
	.align		4
.L_9:
        /*0030*/ 	.byte	0x04, 0x12
        /*0032*/ 	.short	(.L_11 - .L_10)
	.align		4
.L_10:
        /*0034*/ 	.word	index@(_Z2f1i)
        /*0038*/ 	.word	0x00000010


	//----- nvinfo : EIATTR_MIN_STACK_SIZE
	.align		4
.L_11:
        /*003c*/ 	.byte	0x04, 0x12
        /*003e*/ 	.short	(.L_13 - .L_12)
	.align		4
.L_12:
        /*0040*/ 	.word	index@(_Z12_reluMaxPollILi8ELi4ELi2ELi64EEvPfS0_iiiiiii)
        /*0044*/ 	.word	0x00000100
.L_13:


//--------------------- .nv.compat                --------------------------
	.section	.nv.compat,"",@"SHT_CUDA_COMPAT_INFO"
	.align	4
        /*0000*/ 	.byte	0x02, 0x09, 0x00, 0x00, 0x02, 0x02, 0x01, 0x00, 0x02, 0x05, 0x05, 0x00, 0x03, 0x07, 0x01, 0x01
        /*0010*/ 	.byte	0x02, 0x03, 0x00, 0x00, 0x02, 0x06, 0x01, 0x00, 0x04, 0x0b, 0x08, 0x00, 0x09, 0x00, 0x00, 0x00
        /*0020*/ 	.byte	0x00, 0x00, 0x00, 0x00


//--------------------- .nv.info._Z2f1i           --------------------------
	.section	.nv.info._Z2f1i,"",@"SHT_CUDA_INFO"
	.sectionflags	@""
	.align	4


	//----- nvinfo : EIATTR_CUDA_API_VERSION
	.align		4
        /*0000*/ 	.byte	0x04, 0x37
        /*0002*/ 	.short	(.L_15 - .L_14)
.L_14:
        /*0004*/ 	.word	0x00000082


	//----- nvinfo : EIATTR_KPARAM_INFO
	.align		4
.L_15:
        /*0008*/ 	.byte	0x04, 0x17
        /*000a*/ 	.short	(.L_17 - .L_16)
.L_16:
        /*000c*/ 	.word	0x00000000
        /*0010*/ 	.short	0x0000
        /*0012*/ 	.short	0x0000
        /*0014*/ 	.byte	0x00, 0xf0, 0x11, 0x00


	//----- nvinfo : EIATTR_SPARSE_MMA_MASK
	.align		4
.L_17:
        /*0018*/ 	.byte	0x03, 0x50
        /*001a*/ 	.short	0x0000


	//----- nvinfo : EIATTR_MAXREG_COUNT
	.align		4
        /*001c*/ 	.byte	0x03, 0x1b
        /*001e*/ 	.short	0x00ff


	//----- nvinfo : EIATTR_EXTERNS
	.align		4
        /*0020*/ 	.byte	0x04, 0x0f
        /*0022*/ 	.short	(.L_19 - .L_18)


	//   ....[0]....
	.align		4
.L_18:
        /*0024*/ 	.word	index@(vprintf)


	//----- nvinfo : EIATTR_MERCURY_ISA_VERSION
	.align		4
.L_19:
        /*0028*/ 	.byte	0x03, 0x5f
        /*002a*/ 	.short	0x0101


	//----- nvinfo : EIATTR_VRC_CTA_INIT_COUNT
	.align		4
        /*002c*/ 	.byte	0x02, 0x4a
	.zero		1
	.zero		1


	//----- nvinfo : EIATTR_SYSCALL_OFFSETS
	.align		4
        /*0030*/ 	.byte	0x04, 0x46
        /*0032*/ 	.short	(.L_21 - .L_20)


	//   ....[0]....
.L_20:
        /*0034*/ 	.word	0x00000100


	//   ....[1]....
        /*0038*/ 	.word	0x000001a0


	//----- nvinfo : EIATTR_EXIT_INSTR_OFFSETS
	.align		4
.L_21:
        /*003c*/ 	.byte	0x04, 0x1c
        /*003e*/ 	.short	(.L_23 - .L_22)


	//   ....[0]....
.L_22:
        /*0040*/ 	.word	0x000001b0


	//----- nvinfo : EIATTR_CBANK_PARAM_SIZE
	.align		4
.L_23:
        /*0044*/ 	.byte	0x03, 0x19
        /*0046*/ 	.short	0x0004


	//----- nvinfo : EIATTR_PARAM_CBANK
	.align		4
        /*0048*/ 	.byte	0x04, 0x0a
        /*004a*/ 	.short	(.L_25 - .L_24)
	.align		4
.L_24:
        /*004c*/ 	.word	index@(.nv.constant0._Z2f1i)
        /*0050*/ 	.short	0x0380
        /*0052*/ 	.short	0x0004


	//----- nvinfo : EIATTR_SW_WAR
	.align		4
.L_25:
        /*0054*/ 	.byte	0x04, 0x36
        /*0056*/ 	.short	(.L_27 - .L_26)
.L_26:
        /*0058*/ 	.word	0x00000008
.L_27:


//--------------------- .nv.info._Z12_reluMaxPollILi8ELi4ELi2ELi64EEvPfS0_iiiiiii --------------------------
	.section	.nv.info._Z12_reluMaxPollILi8ELi4ELi2ELi64EEvPfS0_iiiiiii,"",@"SHT_CUDA_INFO"
	.sectionflags	@""
	.align	4


	//----- nvinfo : EIATTR_CUDA_API_VERSION
	.align		4
        /*0000*/ 	.byte	0x04, 0x37
        /*0002*/ 	.short	(.L_29 - .L_28)
.L_28:
        /*0004*/ 	.word	0x00000082


	//----- nvinfo : EIATTR_KPARAM_INFO
	.align		4
.L_29:
        /*0008*/ 	.byte	0x04, 0x17
        /*000a*/ 	.short	(.L_31 - .L_30)
.L_30:
        /*000c*/ 	.word	0x00000000
        /*0010*/ 	.short	0x0008
        /*0012*/ 	.short	0x0028
        /*0014*/ 	.byte	0x00, 0xf0, 0x11, 0x00


	//----- nvinfo : EIATTR_KPARAM_INFO
	.align		4
.L_31:
        /*0018*/ 	.byte	0x04, 0x17
        /*001a*/ 	.short	(.L_33 - .L_32)
.L_32:
        /*001c*/ 	.word	0x00000000
        /*0020*/ 	.short	0x0007
        /*0022*/ 	.short	0x0024
        /*0024*/ 	.byte	0x00, 0xf0, 0x11, 0x00


	//----- nvinfo : EIATTR_KPARAM_INFO
	.align		4
.L_33:
        /*0028*/ 	.byte	0x04, 0x17
        /*002a*/ 	.short	(.L_35 - .L_34)
.L_34:
        /*002c*/ 	.word	0x00000000
        /*0030*/ 	.short	0x0006
        /*0032*/ 	.short	0x0020
        /*0034*/ 	.byte	0x00, 0xf0, 0x11, 0x00


	//----- nvinfo : EIATTR_KPARAM_INFO
	.align		4
.L_35:
        /*0038*/ 	.byte	0x04, 0x17
        /*003a*/ 	.short	(.L_37 - .L_36)
.L_36:
        /*003c*/ 	.word	0x00000000
        /*0040*/ 	.short	0x0005
        /*0042*/ 	.short	0x001c
        /*0044*/ 	.byte	0x00, 0xf0, 0x11, 0x00


	//----- nvinfo : EIATTR_KPARAM_INFO
	.align		4
.L_37:
        /*0048*/ 	.byte	0x04, 0x17
        /*004a*/ 	.short	(.L_39 - .L_38)
.L_38:
        /*004c*/ 	.word	0x00000000
        /*0050*/ 	.short	0x0004
        /*0052*/ 	.short	0x0018
        /*0054*/ 	.byte	0x00, 0xf0, 0x11, 0x00


	//----- nvinfo : EIATTR_KPARAM_INFO
	.align		4
.L_39:
        /*0058*/ 	.byte	0x04, 0x17
        /*005a*/ 	.short	(.L_41 - .L_40)
.L_40:
        /*005c*/ 	.word	0x00000000
        /*0060*/ 	.short	0x0003
        /*0062*/ 	.short	0x0014
        /*0064*/ 	.byte	0x00, 0xf0, 0x11, 0x00


	//----- nvinfo : EIATTR_KPARAM_INFO
	.align		4
.L_41:
        /*0068*/ 	.byte	0x04, 0x17
        /*006a*/ 	.short	(.L_43 - .L_42)
.L_42:
        /*006c*/ 	.word	0x00000000
        /*0070*/ 	.short	0x0002
        /*0072*/ 	.short	0x0010
        /*0074*/ 	.byte	0x00, 0xf0, 0x11, 0x00


	//----- nvinfo : EIATTR_KPARAM_INFO
	.align		4
.L_43:
        /*0078*/ 	.byte	0x04, 0x17
        /*007a*/ 	.short	(.L_45 - .L_44)
.L_44:
        /*007c*/ 	.word	0x00000000
        /*0080*/ 	.short	0x0001
        /*0082*/ 	.short	0x0008
        /*0084*/ 	.byte	0x00, 0xf5, 0x21, 0x00


	//----- nvinfo : EIATTR_KPARAM_INFO
	.align		4
.L_45:
        /*0088*/ 	.byte	0x04, 0x17
        /*008a*/ 	.short	(.L_47 - .L_46)
.L_46:
        /*008c*/ 	.word	0x00000000
        /*0090*/ 	.short	0x0000
        /*0092*/ 	.short	0x0000
        /*0094*/ 	.byte	0x00, 0xf5, 0x21, 0x00


	//----- nvinfo : EIATTR_SPARSE_MMA_MASK
	.align		4
.L_47:
        /*0098*/ 	.byte	0x03, 0x50
        /*009a*/ 	.short	0x0000


	//----- nvinfo : EIATTR_MAXREG_COUNT
	.align		4
        /*009c*/ 	.byte	0x03, 0x1b
        /*009e*/ 	.short	0x00ff


	//----- nvinfo : EIATTR_NUM_BARRIERS
	.align		4
        /*00a0*/ 	.byte	0x02, 0x4c
        /*00a2*/ 	.byte	0x01
	.zero		1


	//----- nvinfo : EIATTR_MERCURY_ISA_VERSION
	.align		4
        /*00a4*/ 	.byte	0x03, 0x5f
        /*00a6*/ 	.short	0x0101


	//----- nvinfo : EIATTR_VRC_CTA_INIT_COUNT
	.align		4
        /*00a8*/ 	.byte	0x02, 0x4a
	.zero		1
	.zero		1


	//----- nvinfo : EIATTR_EXIT_INSTR_OFFSETS
	.align		4
        /*00ac*/ 	.byte	0x04, 0x1c
        /*00ae*/ 	.short	(.L_49 - .L_48)


	//   ....[0]....
.L_48:
        /*00b0*/ 	.word	0x000016d0


	//   ....[1]....
        /*00b4*/ 	.word	0x00003150


	//----- nvinfo : EIATTR_CRS_STACK_SIZE
	.align		4
.L_49:
        /*00b8*/ 	.byte	0x04, 0x1e
        /*00ba*/ 	.short	(.L_51 - .L_50)
.L_50:
        /*00bc*/ 	.word	0x00000000


	//----- nvinfo : EIATTR_CBANK_PARAM_SIZE
	.align		4
.L_51:
        /*00c0*/ 	.byte	0x03, 0x19
        /*00c2*/ 	.short	0x002c


	//----- nvinfo : EIATTR_PARAM_CBANK
	.align		4
        /*00c4*/ 	.byte	0x04, 0x0a
        /*00c6*/ 	.short	(.L_53 - .L_52)
	.align		4
.L_52:
        /*00c8*/ 	.word	index@(.nv.constant0._Z12_reluMaxPollILi8ELi4ELi2ELi64EEvPfS0_iiiiiii)
        /*00cc*/ 	.short	0x0380
        /*00ce*/ 	.short	0x002c


	//----- nvinfo : EIATTR_SW_WAR
	.align		4
.L_53:
        /*00d0*/ 	.byte	0x04, 0x36
        /*00d2*/ 	.short	(.L_55 - .L_54)
.L_54:
        /*00d4*/ 	.word	0x00000008
.L_55:


//--------------------- .nv.callgraph             --------------------------
	.section	.nv.callgraph,"",@"SHT_CUDA_CALLGRAPH"
	.align	4
	.sectionentsize	8
	.align		4
        /*0000*/ 	.word	0x00000000
	.align		4
        /*0004*/ 	.word	0xffffffff
	.align		4
        /*0008*/ 	.word	index@(_Z2f1i)
	.align		4
        /*000c*/ 	.word	index@(vprintf)
	.align		4
        /*0010*/ 	.word	0x00000000
	.align		4
        /*0014*/ 	.word	0xfffffffe
	.align		4
        /*0018*/ 	.word	0x00000000
	.align		4
        /*001c*/ 	.word	0xfffffffd
	.align		4
        /*0020*/ 	.word	0x00000000
	.align		4
        /*0024*/ 	.word	0xfffffffc


//--------------------- .nv.constant4             --------------------------
	.section	.nv.constant4,"a",@progbits
	.align	8
	.align		8
.nv.constant4:
        /*0000*/ 	.dword	vprintf
	.align		8
        /*0008*/ 	.dword	$str
	.align		8
        /*0010*/ 	.dword	$str$1


//--------------------- .text._Z2f1i              --------------------------
	.section	.text._Z2f1i,"ax",@progbits
	.align	128
        .global         _Z2f1i
        .type           _Z2f1i,@function
        .size           _Z2f1i,(.L_x_42 - _Z2f1i)
        .other          _Z2f1i,@"STO_CUDA_ENTRY STV_DEFAULT"
_Z2f1i:
.text._Z2f1i:
[----:B------:R-:W0:Y:S01]  /*0000*/  LDC R1, c[0x0][0x37c] ;  /* 0x0000df00ff017b82 */ /* 0x000e220000000800 */
[----:B------:R-:W1:Y:S01]  /*0010*/  S2R R0, SR_TID.X ;  /* 0x0000000000007919 */ /* 0x000e620000002100 */
[----:B------:R-:W2:Y:S01]  /*0020*/  LDCU UR4, c[0x0][0x2f8] ;  /* 0x00005f00ff0477ac */ /* 0x000ea20008000800 */
[----:B0-----:R-:W-:Y:S01]  /*0030*/  VIADD R1, R1, 0xfffffff0 ;  /* 0xfffffff001017836 */ /* 0x001fe20000000000 */
[----:B------:R-:W-:Y:S01]  /*0040*/  MOV R2, 0x0 ;  /* 0x0000000000027802 */ /* 0x000fe20000000f00 */
[----:B------:R-:W0:Y:S03]  /*0050*/  LDCU UR5, c[0x0][0x2fc] ;  /* 0x00005f80ff0577ac */ /* 0x000e260008000800 */
[----:B------:R3:W4:Y:S01]  /*0060*/  LDC.64 R8, c[0x4][R2] ;  /* 0x0100000002087b82 */ /* 0x0007220000000a00 */
[----:B------:R-:W5:Y:S01]  /*0070*/  LDCU.64 UR6, c[0x4][0x10] ;  /* 0x01000200ff0677ac */ /* 0x000f620008000a00 */
[----:B--2---:R-:W-:-:S04]  /*0080*/  IADD3 R6, P0, PT, R1, UR4, RZ ;  /* 0x0000000401067c10 */ /* 0x004fc8000ff1e0ff */
[----:B------:R-:W-:Y:S01]  /*0090*/  IADD3 R16, P1, PT, R6, 0x8, RZ ;  /* 0x0000000806107810 */ /* 0x000fe20007f3e0ff */
[----:B0-----:R-:W-:Y:S02]  /*00a0*/  IMAD.X R7, RZ, RZ, UR5, P0 ;  /* 0x00000005ff077e24 */ /* 0x001fe400080e06ff */
[----:B-----5:R-:W-:Y:S01]  /*00b0*/  IMAD.U32 R4, RZ, RZ, UR6 ;  /* 0x00000006ff047e24 */ /* 0x020fe2000f8e00ff */
[----:B------:R-:W-:Y:S01]  /*00c0*/  MOV R5, UR7 ;  /* 0x0000000700057c02 */ /* 0x000fe20008000f00 */
[----:B------:R-:W-:Y:S01]  /*00d0*/  IMAD.X R17, RZ, RZ, R7, P1 ;  /* 0x000000ffff117224 */ /* 0x000fe200008e0607 */
[----:B-1----:R3:W-:Y:S07]  /*00e0*/  STL [R1], R0 ;  /* 0x0000000001007387 */ /* 0x0027ee0000100800 */
[----:B------:R-:W-:-:S07]  /*00f0*/  LEPC R20, `(.L_x_0) ;  /* 0x000000001014794e */ /* 0x000fce0000000000 */
[----:B---34-:R-:W-:Y:S05]  /*0100*/  CALL.ABS.NOINC R8 ;  /* 0x0000000008007343 */ /* 0x018fea0003c00000 */
.L_x_0:
[----:B------:R-:W0:Y:S01]  /*0110*/  LDC R0, c[0x0][0x380] ;  /* 0x0000e000ff007b82 */ /* 0x000e220000000800 */
[----:B------:R-:W1:Y:S01]  /*0120*/  LDCU.64 UR4, c[0x4][0x8] ;  /* 0x01000100ff0477ac */ /* 0x000e620008000a00 */
[----:B------:R-:W-:Y:S01]  /*0130*/  IMAD.MOV.U32 R6, RZ, RZ, R16 ;  /* 0x000000ffff067224 */ /* 0x000fe200078e0010 */
[----:B------:R-:W-:-:S05]  /*0140*/  MOV R7, R17 ;  /* 0x0000001100077202 */ /* 0x000fca0000000f00 */
[----:B------:R-:W2:Y:S01]  /*0150*/  LDC.64 R2, c[0x4][R2] ;  /* 0x0100000002027b82 */ /* 0x000ea20000000a00 */
[----:B-1----:R-:W-:Y:S01]  /*0160*/  IMAD.U32 R4, RZ, RZ, UR4 ;  /* 0x00000004ff047e24 */ /* 0x002fe2000f8e00ff */
[----:B------:R-:W-:Y:S01]  /*0170*/  MOV R5, UR5 ;  /* 0x0000000500057c02 */ /* 0x000fe20008000f00 */
[----:B0-----:R0:W-:Y:S06]  /*0180*/  STL [R1+0x8], R0 ;  /* 0x0000080001007387 */ /* 0x0011ec0000100800 */
[----:B------:R-:W-:-:S07]  /*0190*/  LEPC R20, `(.L_x_1) ;  /* 0x000000001014794e */ /* 0x000fce0000000000 */
[----:B0-2---:R-:W-:Y:S05]  /*01a0*/  CALL.ABS.NOINC R2 ;  /* 0x0000000002007343 */ /* 0x005fea0003c00000 */
.L_x_1:
[----:B------:R-:W-:Y:S05]  /*01b0*/  EXIT ;  /* 0x000000000000794d */ /* 0x000fea0003800000 */
.L_x_2:
[----:B------:R-:W-:-:S00]  /*01c0*/  BRA `(.L_x_2) ;  /* 0xfffffffc00fc7947 */ /* 0x000fc0000383ffff */
[----:B------:R-:W-:-:S00]  /*01d0*/  NOP ;  /* 0x0000000000007918 */ /* 0x000fc00000000000 */
        /* <DEDUP_REMOVED lines=10> */
.L_x_42:


//--------------------- .text._Z12_reluMaxPollILi8ELi4ELi2ELi64EEvPfS0_iiiiiii --------------------------
	.section	.text._Z12_reluMaxPollILi8ELi4ELi2ELi64EEvPfS0_iiiiiii,"ax",@progbits
	.align	128
        .global         _Z12_reluMaxPollILi8ELi4ELi2ELi64EEvPfS0_iiiiiii
        .type           _Z12_reluMaxPollILi8ELi4ELi2ELi64EEvPfS0_iiiiiii,@function
        .size           _Z12_reluMaxPollILi8ELi4ELi2ELi64EEvPfS0_iiiiiii,(.L_x_43 - _Z12_reluMaxPollILi8ELi4ELi2ELi64EEvPfS0_iiiiiii)
        .other          _Z12_reluMaxPollILi8ELi4ELi2ELi64EEvPfS0_iiiiiii,@"STO_CUDA_ENTRY STV_DEFAULT"
_Z12_reluMaxPollILi8ELi4ELi2ELi64EEvPfS0_iiiiiii:
.text._Z12_reluMaxPollILi8ELi4ELi2ELi64EEvPfS0_iiiiiii:
[----:B------:R-:W0:Y:S01]  /*0000*/  LDC R1, c[0x0][0x37c] ;  /* 0x0000df00ff017b82 */ /* 0x000e220000000800 */
[----:B------:R-:W1:Y:S01]  /*0010*/  LDCU UR12, c[0x0][0x360] ;  /* 0x00006c00ff0c77ac */ /* 0x000e620008000800 */
[----:B------:R-:W2:Y:S06]  /*0020*/  S2R R12, SR_TID.X ;  /* 0x00000000000c7919 */ /* 0x000eac0000002100 */
[----:B------:R-:W3:Y:S01]  /*0030*/  S2UR UR19, SR_CTAID.X ;  /* 0x00000000001379c3 */ /* 0x000ee20000002500 */
[----:B------:R-:W-:Y:S01]  /*0040*/  BSSY.RECONVERGENT B1, `(.L_x_3) ;  /* 0x0000154000017945 */ /* 0x000fe20003800200 */
[----:B------:R-:W4:Y:S01]  /*0050*/  LDCU UR13, c[0x0][0x364] ;  /* 0x00006c80ff0d77ac */ /* 0x000f220008000800 */
[----:B0-----:R-:W-:Y:S01]  /*0060*/  VIADD R1, R1, 0xffffff00 ;  /* 0xffffff0001017836 */ /* 0x001fe20000000000 */
[----:B------:R-:W0:Y:S04]  /*0070*/  LDCU.64 UR8, c[0x0][0x3a0] ;  /* 0x00007400ff0877ac */ /* 0x000e280008000a00 */
[----:B------:R-:W5:Y:S01]  /*0080*/  S2UR UR18, SR_CTAID.Y ;  /* 0x00000000001279c3 */ /* 0x000f620000002600 */
[----:B------:R-:W-:Y:S01]  /*0090*/  UMOV UR6, URZ ;  /* 0x000000ff00067c82 */ /* 0x000fe20008000000 */
[----:B------:R-:W5:Y:S01]  /*00a0*/  LDCU UR20, c[0x0][0x398] ;  /* 0x00007300ff1477ac */ /* 0x000f620008000800 */
[----:B-1----:R-:W1:Y:S01]  /*00b0*/  I2F.U32.RP R3, UR12 ;  /* 0x0000000c00037d06 */ /* 0x002e620008209000 */
[----:B------:R-:W-:-:S02]  /*00c0*/  USHF.R.U32.HI UR17, URZ, 0x1, UR12 ;  /* 0x00000001ff117899 */ /* 0x000fc4000801160c */
[----:B------:R-:W-:Y:S02]  /*00d0*/  UISETP.NE.U32.AND UP5, UPT, UR12, URZ, UPT ;  /* 0x000000ff0c00728c */ /* 0x000fe4000bfa5070 */
[----:B------:R-:W-:Y:S02]  /*00e0*/  UIADD3 UR14, UPT, UPT, URZ, -UR17, URZ ;  /* 0x80000011ff0e7290 */ /* 0x000fe4000fffe0ff */
[----:B----4-:R-:W-:Y:S02]  /*00f0*/  UISETP.NE.U32.AND UP2, UPT, UR13, URZ, UPT ;  /* 0x000000ff0d00728c */ /* 0x010fe4000bf45070 */
[----:B------:R-:W4:Y:S01]  /*0100*/  I2F.U32.RP R0, UR13 ;  /* 0x0000000d00007d06 */ /* 0x000f220008209000 */
[----:B------:R-:W-:Y:S01]  /*0110*/  UIMAD UR16, UR12, UR13, URZ ;  /* 0x0000000d0c1072a4 */ /* 0x000fe2000f8e02ff */
[----:B------:R-:W-:-:S06]  /*0120*/  ISETP.NE.U32.AND P2, PT, RZ, UR17, PT ;  /* 0x00000011ff007c0c */ /* 0x000fcc000bf45070 */
[----:B-1----:R-:W1:Y:S08]  /*0130*/  MUFU.RCP R3, R3 ;  /* 0x0000000300037308 */ /* 0x002e700000001000 */
[----:B----4-:R-:W4:Y:S08]  /*0140*/  MUFU.RCP R0, R0 ;  /* 0x0000000000007308 */ /* 0x010f300000001000 */
[----:B------:R-:W-:Y:S01]  /*0150*/  I2F.U32.RP R5, UR17 ;  /* 0x0000001100057d06 */ /* 0x000fe20008209000 */
[----:B-1----:R-:W-:-:S02]  /*0160*/  VIADD R4, R3, 0xffffffe ;  /* 0x0ffffffe03047836 */ /* 0x002fc40000000000 */
[----:B------:R-:W2:Y:S05]  /*0170*/  S2R R3, SR_TID.Y ;  /* 0x0000000000037919 */ /* 0x000eaa0000002200 */
[----:B------:R-:W1:Y:S01]  /*0180*/  F2I.FTZ.U32.TRUNC.NTZ R4, R4 ;  /* 0x0000000400047305 */ /* 0x000e62000021f000 */
[----:B----4-:R-:W-:-:S07]  /*0190*/  VIADD R2, R0, 0xffffffe ;  /* 0x0ffffffe00027836 */ /* 0x010fce0000000000 */
[----:B------:R-:W4:Y:S01]  /*01a0*/  F2I.FTZ.U32.TRUNC.NTZ R2, R2 ;  /* 0x0000000200027305 */ /* 0x000f22000021f000 */
[----:B-1----:R-:W-:-:S07]  /*01b0*/  R2UR UR7, R4 ;  /* 0x00000000040772ca */ /* 0x002fce00000e0000 */
[----:B------:R-:W1:Y:S01]  /*01c0*/  MUFU.RCP R5, R5 ;  /* 0x0000000500057308 */ /* 0x000e620000001000 */
[----:B----4-:R-:W-:Y:S01]  /*01d0*/  R2UR UR5, R2 ;  /* 0x00000000020572ca */ /* 0x010fe200000e0000 */
[----:B--2---:R-:W-:-:S04]  /*01e0*/  IMAD R12, R3, UR12, R12 ;  /* 0x0000000c030c7c24 */ /* 0x004fc8000f8e020c */
[----:B------:R-:W-:-:S04]  /*01f0*/  UIADD3 UR4, UPT, UPT, URZ, -UR7, URZ ;  /* 0x80000007ff047290 */ /* 0x000fc8000fffe0ff */
[----:B------:R-:W-:Y:S01]  /*0200*/  UIMAD UR4, UR4, UR12, URZ ;  /* 0x0000000c040472a4 */ /* 0x000fe2000f8e02ff */
[----:B-1----:R-:W-:-:S03]  /*0210*/  VIADD R0, R5, 0xffffffe ;  /* 0x0ffffffe05007836 */ /* 0x002fc60000000000 */
[----:B------:R-:W-:Y:S02]  /*0220*/  UIADD3 UR10, UPT, UPT, URZ, -UR5, URZ ;  /* 0x80000005ff0a7290 */ /* 0x000fe4000fffe0ff */
[----:B------:R-:W-:Y:S01]  /*0230*/  UIMAD.WIDE.U32 UR6, UR7, UR4, UR6 ;  /* 0x00000004070672a5 */ /* 0x000fe2000f8e0006 */
[----:B------:R-:W1:Y:S01]  /*0240*/  F2I.FTZ.U32.TRUNC.NTZ R0, R0 ;  /* 0x0000000000007305 */ /* 0x000e62000021f000 */
[----:B------:R-:W-:Y:S01]  /*0250*/  UIMAD UR10, UR10, UR13, URZ ;  /* 0x0000000d0a0a72a4 */ /* 0x000fe2000f8e02ff */
[----:B------:R-:W-:-:S03]  /*0260*/  UMOV UR4, URZ ;  /* 0x000000ff00047c82 */ /* 0x000fc60008000000 */
[----:B------:R-:W-:Y:S02]  /*0270*/  UIMAD.WIDE.U32 UR4, UR5, UR10, UR4 ;  /* 0x0000000a050472a5 */ /* 0x000fe4000f8e0004 */
[----:B0-----:R-:W-:Y:S02]  /*0280*/  UIMAD.WIDE.U32 UR10, UR7, UR9, URZ ;  /* 0x00000009070a72a5 */ /* 0x001fe4000f8e00ff */
[----:B------:R-:W-:Y:S02]  /*0290*/  UIMAD.WIDE.U32 UR6, UR5, UR8, URZ ;  /* 0x00000008050672a5 */ /* 0x000fe4000f8e00ff */
[----:B------:R-:W-:Y:S02]  /*02a0*/  UIADD3 UR10, UPT, UPT, -UR11, URZ, URZ ;  /* 0x000000ff0b0a7290 */ /* 0x000fe4000fffe1ff */
[----:B------:R-:W-:Y:S01]  /*02b0*/  UIADD3 UR6, UPT, UPT, -UR7, URZ, URZ ;  /* 0x000000ff07067290 */ /* 0x000fe2000fffe1ff */
[----:B-1----:R-:W-:Y:S01]  /*02c0*/  R2UR UR5, R0 ;  /* 0x00000000000572ca */ /* 0x002fe200000e0000 */
[----:B------:R-:W-:-:S02]  /*02d0*/  UMOV UR4, URZ ;  /* 0x000000ff00047c82 */ /* 0x000fc40008000000 */
[----:B------:R-:W-:Y:S02]  /*02e0*/  UIMAD UR6, UR13, UR6, UR8 ;  /* 0x000000060d0672a4 */ /* 0x000fe4000f8e0208 */
[----:B------:R-:W-:Y:S02]  /*02f0*/  UIMAD UR10, UR12, UR10, UR9 ;  /* 0x0000000a0c0a72a4 */ /* 0x000fe4000f8e0209 */
[----:B------:R-:W-:Y:S02]  /*0300*/  UISETP.GE.U32.AND UP0, UPT, UR6, UR13, UPT ;  /* 0x0000000d0600728c */ /* 0x000fe4000bf06070 */
[----:B------:R-:W-:-:S04]  /*0310*/  UISETP.GE.U32.AND UP3, UPT, UR10, UR12, UPT ;  /* 0x0000000c0a00728c */ /* 0x000fc8000bf66070 */
[----:B------:R-:W-:-:S04]  /*0320*/  UIMAD UR14, UR14, UR5, URZ ;  /* 0x000000050e0e72a4 */ /* 0x000fc8000f8e02ff */
[----:B------:R-:W-:Y:S02]  /*0330*/  UIMAD.WIDE.U32 UR4, UR5, UR14, UR4 ;  /* 0x0000000e050472a5 */ /* 0x000fe4000f8e0004 */
[----:B------:R-:W-:Y:S02]  /*0340*/  @UP0 UIADD3 UR6, UPT, UPT, UR6, -UR13, URZ ;  /* 0x8000000d06060290 */ /* 0x000fe4000fffe0ff */
[----:B------:R-:W-:Y:S02]  /*0350*/  @UP3 UIADD3 UR10, UPT, UPT, UR10, -UR12, URZ ;  /* 0x8000000c0a0a3290 */ /* 0x000fe4000fffe0ff */
[----:B------:R-:W-:Y:S01]  /*0360*/  IMAD.HI.U32 R20, R12, UR5, RZ ;  /* 0x000000050c147c27 */ /* 0x000fe2000f8e00ff */
[----:B------:R-:W-:Y:S02]  /*0370*/  UISETP.GE.U32.AND UP1, UPT, UR6, UR13, UPT ;  /* 0x0000000d0600728c */ /* 0x000fe4000bf26070 */
[----:B------:R-:W-:Y:S01]  /*0380*/  UISETP.GE.U32.AND UP4, UPT, UR10, UR12, UPT ;  /* 0x0000000c0a00728c */ /* 0x000fe2000bf86070 */
[----:B------:R-:W-:Y:S01]  /*0390*/  IMAD.MOV R3, RZ, RZ, -R20 ;  /* 0x000000ffff037224 */ /* 0x000fe200078e0a14 */
[----:B------:R-:W-:-:S02]  /*03a0*/  UIMAD.WIDE.U32 UR4, UR5, UR16, URZ ;  /* 0x00000010050472a5 */ /* 0x000fc4000f8e00ff */
[----:B------:R-:W-:Y:S01]  /*03b0*/  @UP0 UIADD3 UR7, UPT, UPT, UR7, 0x1, URZ ;  /* 0x0000000107070890 */ /* 0x000fe2000fffe0ff */
[----:B------:R-:W-:Y:S01]  /*03c0*/  IMAD R0, R3, UR17, R12 ;  /* 0x0000001103007c24 */ /* 0x000fe2000f8e020c */
[----:B------:R-:W-:Y:S01]  /*03d0*/  @UP3 UIADD3 UR11, UPT, UPT, UR11, 0x1, URZ ;  /* 0x000000010b0b3890 */ /* 0x000fe2000fffe0ff */
[----:B------:R-:W-:Y:S01]  /*03e0*/  LOP3.LUT R3, RZ, UR17, RZ, 0x33, !PT ;  /* 0x00000011ff037c12 */ /* 0x000fe2000f8e33ff */
[----:B------:R-:W0:Y:S02]  /*03f0*/  LDCU.64 UR14, c[0x0][0x358] ;  /* 0x00006b00ff0e77ac */ /* 0x000e240008000a00 */
[----:B------:R-:W-:Y:S01]  /*0400*/  ISETP.GE.U32.AND P0, PT, R0, UR17, PT ;  /* 0x0000001100007c0c */ /* 0x000fe2000bf06070 */
[----:B------:R-:W-:Y:S02]  /*0410*/  @UP1 UIADD3 UR7, UPT, UPT, UR7, 0x1, URZ ;  /* 0x0000000107071890 */ /* 0x000fe4000fffe0ff */
[----:B------:R-:W-:Y:S01]  /*0420*/  @!UP2 ULOP3.LUT UR7, URZ, UR13, URZ, 0x33, !UPT ;  /* 0x0000000dff07a292 */ /* 0x000fe2000f8e33ff */
[----:B------:R-:W-:Y:S01]  /*0430*/  UMOV UR10, UR5 ;  /* 0x00000005000a7c82 */ /* 0x000fe20008000000 */
[----:B------:R-:W-:-:S02]  /*0440*/  @UP4 UIADD3 UR11, UPT, UPT, UR11, 0x1, URZ ;  /* 0x000000010b0b4890 */ /* 0x000fc4000fffe0ff */
[----:B------:R-:W-:Y:S02]  /*0450*/  UIADD3 UR6, UPT, UPT, -UR10, URZ, URZ ;  /* 0x000000ff0a067290 */ /* 0x000fe4000fffe1ff */
[----:B------:R-:W-:-:S04]  /*0460*/  UIADD3 UR4, UPT, UPT, -UR7, URZ, URZ ;  /* 0x000000ff07047290 */ /* 0x000fc8000fffe1ff */
[----:B------:R-:W-:Y:S01]  /*0470*/  @P0 IADD3 R0, PT, PT, R0, -UR17, RZ ;  /* 0x8000001100000c10 */ /* 0x000fe2000fffe0ff */
[----:B------:R-:W-:Y:S01]  /*0480*/  UIADD3 UR7, UPT, UPT, UR7, -0x1, URZ ;  /* 0xffffffff07077890 */ /* 0x000fe2000fffe0ff */
[----:B------:R-:W-:Y:S01]  /*0490*/  @P0 VIADD R20, R20, 0x1 ;  /* 0x0000000114140836 */ /* 0x000fe20000000000 */
[----:B------:R-:W-:Y:S01]  /*04a0*/  @!UP5 ULOP3.LUT UR11, URZ, UR12, URZ, 0x33, !UPT ;  /* 0x0000000cff0bd292 */ /* 0x000fe2000f8e33ff */
[----:B------:R-:W-:Y:S01]  /*04b0*/  ISETP.GE.U32.AND P1, PT, R0, UR17, PT ;  /* 0x0000001100007c0c */ /* 0x000fe2000bf26070 */
[----:B------:R-:W-:Y:S02]  /*04c0*/  UIMAD UR6, UR17, UR6, UR16 ;  /* 0x00000006110672a4 */ /* 0x000fe4000f8e0210 */
[----:B------:R-:W-:Y:S02]  /*04d0*/  UISETP.LT.AND UP1, UPT, URZ, UR7, UPT ;  /* 0x00000007ff00728c */ /* 0x000fe4000bf21270 */
[----:B------:R-:W-:Y:S02]  /*04e0*/  UIADD3 UR5, UPT, UPT, -UR11, URZ, URZ ;  /* 0x000000ff0b057290 */ /* 0x000fe4000fffe1ff */
[----:B------:R-:W-:Y:S01]  /*04f0*/  IMAD.U32 R2, RZ, RZ, UR11 ;  /* 0x0000000bff027e24 */ /* 0x000fe2000f8e00ff */
[----:B------:R-:W-:-:S02]  /*0500*/  UISETP.GE.U32.AND UP0, UPT, UR6, UR17, UPT ;  /* 0x000000110600728c */ /* 0x000fc4000bf06070 */
[----:B------:R-:W-:Y:S02]  /*0510*/  UIMAD UR8, UR13, UR4, UR8 ;  /* 0x000000040d0872a4 */ /* 0x000fe4000f8e0208 */
[----:B------:R-:W-:Y:S01]  /*0520*/  USEL UR7, URZ, UR7, !UP1 ;  /* 0x00000007ff077287 */ /* 0x000fe2000c800000 */
[----:B------:R-:W-:Y:S01]  /*0530*/  VIADDMNMX R2, R2, 0xffffffff, RZ, !PT ;  /* 0xffffffff02027846 */ /* 0x000fe200078001ff */
[----:B------:R-:W-:Y:S01]  /*0540*/  UIMAD UR9, UR12, UR5, UR9 ;  /* 0x000000050c0972a4 */ /* 0x000fe2000f8e0209 */
[----:B------:R-:W-:Y:S01]  /*0550*/  @P1 VIADD R20, R20, 0x1 ;  /* 0x0000000114141836 */ /* 0x000fe20000000000 */
[----:B---3--:R-:W-:Y:S02]  /*0560*/  UIMAD UR5, UR12, UR19, URZ ;  /* 0x000000130c0572a4 */ /* 0x008fe4000f8e02ff */
[----:B-----5:R-:W-:Y:S02]  /*0570*/  UIMAD UR4, UR13, UR18, URZ ;  /* 0x000000120d0472a4 */ /* 0x020fe4000f8e02ff */
[----:B------:R-:W-:Y:S01]  /*0580*/  USHF.L.U32 UR8, UR8, 0x1, URZ ;  /* 0x0000000108087899 */ /* 0x000fe200080006ff */
[----:B------:R-:W-:Y:S01]  /*0590*/  SEL R20, R3, R20, !P2 ;  /* 0x0000001403147207 */ /* 0x000fe20005000000 */
[----:B------:R-:W-:-:S02]  /*05a0*/  UISETP.NE.AND UP1, UPT, UR18, UR7, UPT ;  /* 0x000000071200728c */ /* 0x000fc4000bf25270 */
[----:B------:R-:W-:Y:S01]  /*05b0*/  UIMAD UR4, UR4, UR20, UR5 ;  /* 0x00000014040472a4 */ /* 0x000fe2000f8e0205 */
[----:B------:R-:W-:Y:S01]  /*05c0*/  R2UR UR5, R2 ;  /* 0x00000000020572ca */ /* 0x000fe200000e0000 */
[----:B------:R-:W-:Y:S01]  /*05d0*/  USEL UR8, UR8, URZ, !UP1 ;  /* 0x000000ff08087287 */ /* 0x000fe2000c800000 */
[----:B------:R-:W-:Y:S01]  /*05e0*/  IMAD.MOV R19, RZ, RZ, -R20 ;  /* 0x000000ffff137224 */ /* 0x000fe200078e0a14 */
[----:B------:R-:W-:Y:S02]  /*05f0*/  @UP0 UIADD3 UR6, UPT, UPT, -UR17, UR6, URZ ;  /* 0x0000000611060290 */ /* 0x000fe4000fffe1ff */
[----:B------:R-:W-:Y:S01]  /*0600*/  @UP0 UIADD3 UR10, UPT, UPT, UR10, 0x1, URZ ;  /* 0x000000010a0a0890 */ /* 0x000fe2000fffe0ff */
[----:B------:R-:W-:Y:S01]  /*0610*/  IMAD R19, R19, UR17, R12 ;  /* 0x0000001113137c24 */ /* 0x000fe2000f8e020c */
[----:B------:R-:W-:Y:S02]  /*0620*/  ULEA UR8, UR13, UR8, 0x1 ;  /* 0x000000080d087291 */ /* 0x000fe4000f8e08ff */
[----:B------:R-:W-:Y:S01]  /*0630*/  UISETP.GE.U32.AND UP0, UPT, UR6, UR17, UPT ;  /* 0x000000110600728c */ /* 0x000fe2000bf06070 */
[----:B------:R-:W-:Y:S01]  /*0640*/  IMAD.SHL.U32 R15, R19, 0x4, RZ ;  /* 0x00000004130f7824 */ /* 0x000fe200078e00ff */
[----:B------:R-:W-:-:S02]  /*0650*/  USHF.L.U32 UR9, UR9, 0x1, URZ ;  /* 0x0000000109097899 */ /* 0x000fc400080006ff */
[----:B------:R-:W-:Y:S01]  /*0660*/  ISETP.GE.U32.AND P3, PT, R20, UR8, PT ;  /* 0x0000000814007c0c */ /* 0x000fe2000bf66070 */
[----:B------:R-:W-:Y:S02]  /*0670*/  UISETP.NE.AND UP1, UPT, UR19, UR5, UPT ;  /* 0x000000051300728c */ /* 0x000fe4000bf25270 */
[----:B------:R-:W-:Y:S02]  /*0680*/  USHF.L.U32 UR6, UR4, 0x1, URZ ;  /* 0x0000000104067899 */ /* 0x000fe400080006ff */
[----:B------:R-:W-:Y:S02]  /*0690*/  USEL UR9, UR9, URZ, !UP1 ;  /* 0x000000ff09097287 */ /* 0x000fe4000c800000 */
[----:B------:R-:W-:Y:S02]  /*06a0*/  @UP0 UIADD3 UR10, UPT, UPT, UR10, 0x1, URZ ;  /* 0x000000010a0a0890 */ /* 0x000fe4000fffe0ff */
[----:B------:R-:W-:-:S04]  /*06b0*/  ULEA UR9, UR12, UR9, 0x1 ;  /* 0x000000090c097291 */ /* 0x000fc8000f8e08ff */
[----:B------:R-:W-:Y:S01]  /*06c0*/  SEL R18, R3, UR10, !P2 ;  /* 0x0000000a03127c07 */ /* 0x000fe2000d000000 */
[----:B0-----:R-:W-:Y:S07]  /*06d0*/  @P3 BRA `(.L_x_4) ;  /* 0x0000000c00a83947 */ /* 0x001fee0003800000 */
[----:B------:R-:W0:Y:S01]  /*06e0*/  LDC.64 R10, c[0x0][0x390] ;  /* 0x0000e400ff0a7b82 */ /* 0x000e220000000a00 */
[----:B------:R-:W-:Y:S01]  /*06f0*/  IMAD.U32 R2, RZ, RZ, UR9 ;  /* 0x00000009ff027e24 */ /* 0x000fe2000f8e00ff */
[C---:B------:R-:W-:Y:S01]  /*0700*/  IADD3 R0, PT, PT, R15.reuse, 0x4, RZ ;  /* 0x000000040f007810 */ /* 0x040fe20007ffe0ff */
[C---:B------:R-:W-:Y:S02]  /*0710*/  VIADD R3, R15.reuse, 0x8 ;  /* 0x000000080f037836 */ /* 0x040fe40000000000 */
[C---:B------:R-:W-:Y:S01]  /*0720*/  VIADD R8, R15.reuse, UR6 ;  /* 0x000000060f087c36 */ /* 0x040fe20008000000 */
[----:B------:R-:W-:Y:S01]  /*0730*/  ISETP.GE.U32.AND P1, PT, R0, UR9, PT ;  /* 0x0000000900007c0c */ /* 0x000fe2000bf26070 */
[----:B------:R-:W-:Y:S01]  /*0740*/  VIADD R9, R15, 0x6 ;  /* 0x000000060f097836 */ /* 0x000fe20000000000 */
[----:B------:R-:W-:Y:S02]  /*0750*/  IADD3 R2, PT, PT, R2, -0x5, -R15 ;  /* 0xfffffffb02027810 */ /* 0x000fe40007ffe80f */
[----:B------:R-:W-:-:S02]  /*0760*/  ISETP.GT.U32.AND P1, PT, R3, UR9, !P1 ;  /* 0x0000000903007c0c */ /* 0x000fc4000cf24070 */
[----:B------:R-:W-:Y:S01]  /*0770*/  ISETP.GE.U32.AND P4, PT, R2, 0x3, PT ;  /* 0x000000030200780c */ /* 0x000fe20003f86070 */
[----:B0-----:R-:W-:Y:S02]  /*0780*/  IMAD R10, R11, R10, RZ ;  /* 0x0000000a0b0a7224 */ /* 0x001fe400078e02ff */
[----:B------:R-:W-:Y:S02]  /*0790*/  IMAD.MOV.U32 R11, RZ, RZ, RZ ;  /* 0x000000ffff0b7224 */ /* 0x000fe400078e00ff */
[----:B------:R-:W-:-:S08]  /*07a0*/  IMAD R10, R10, UR20, RZ ;  /* 0x000000140a0a7c24 */ /* 0x000fd0000f8e02ff */
.L_x_15:
[----:B0-----:R-:W0:Y:S01]  /*07b0*/  LDC R16, c[0x0][0x398] ;  /* 0x0000e600ff107b82 */ /* 0x001e220000000800 */
[----:B------:R-:W-:Y:S01]  /*07c0*/  IADD3 R13, PT, PT, R20, R11, RZ ;  /* 0x0000000b140d7210 */ /* 0x000fe20007ffe0ff */
[----:B------:R-:W-:Y:S01]  /*07d0*/  IMAD.IADD R11, R18, 0x1, R11 ;  /* 0x00000001120b7824 */ /* 0x000fe200078e020b */
[----:B------:R-:W-:Y:S04]  /*07e0*/  BSSY.RECONVERGENT B0, `(.L_x_5) ;  /* 0x00000d8000007945 */ /* 0x000fe80003800200 */
[----:B------:R-:W-:Y:S01]  /*07f0*/  ISETP.GE.U32.AND P5, PT, R11, UR8, PT ;  /* 0x000000080b007c0c */ /* 0x000fe2000bfa6070 */
[----:B0-23--:R-:W-:-:S05]  /*0800*/  IMAD R5, R13, R16, R8 ;  /* 0x000000100d057224 */ /* 0x00dfca00078e0208 */
[----:B------:R-:W-:-:S13]  /*0810*/  ISETP.GE.AND P0, PT, R5, R10, PT ;  /* 0x0000000a0500720c */ /* 0x000fda0003f06270 */
[----:B-1----:R-:W-:Y:S05]  /*0820*/  @P0 BRA `(.L_x_6) ;  /* 0x0000000c004c0947 */ /* 0x002fea0003800000 */
[----:B------:R-:W0:Y:S01]  /*0830*/  LDC.64 R2, c[0x0][0x380] ;  /* 0x0000e000ff027b82 */ /* 0x000e220000000a00 */
[----:B------:R-:W-:Y:S02]  /*0840*/  SHF.R.S32.HI R6, RZ, 0x1f, R5 ;  /* 0x0000001fff067819 */ /* 0x000fe40000011405 */
[----:B0-----:R-:W-:-:S04]  /*0850*/  LEA R4, P0, R5, R2, 0x2 ;  /* 0x0000000205047211 */ /* 0x001fc800078010ff */
[----:B------:R-:W-:-:S06]  /*0860*/  LEA.HI.X R5, R5, R3, R6, 0x2, P0 ;  /* 0x0000000305057211 */ /* 0x000fcc00000f1406 */
[----:B------:R-:W2:Y:S01]  /*0870*/  LDG.E.128 R4, desc[UR14][R4.64] ;  /* 0x0000000e04047981 */ /* 0x000ea2000c1e1d00 */
[----:B------:R-:W0:Y:S01]  /*0880*/  S2UR UR5, SR_CgaCtaId ;  /* 0x00000000000579c3 */ /* 0x000e220000008800 */
[----:B------:R-:W-:Y:S02]  /*0890*/  UMOV UR4, 0x400 ;  /* 0x0000040000047882 */ /* 0x000fe40000000000 */
[----:B0-----:R-:W-:-:S06]  /*08a0*/  ULEA UR4, UR5, UR4, 0x18 ;  /* 0x0000000405047291 */ /* 0x001fcc000f8ec0ff */
[----:B------:R-:W-:-:S05]  /*08b0*/  LEA R14, R13, UR4, 0x5 ;  /* 0x000000040d0e7c11 */ /* 0x000fca000f8e28ff */
[----:B------:R-:W-:-:S05]  /*08c0*/  IMAD R17, R19, 0x10, R14 ;  /* 0x0000001013117824 */ /* 0x000fca00078e020e */
[----:B--2---:R0:W-:Y:S01]  /*08d0*/  STS.128 [R17], R4 ;  /* 0x0000000411007388 */ /* 0x0041e20000000c00 */
[----:B------:R-:W-:Y:S05]  /*08e0*/  @!P1 BRA `(.L_x_6) ;  /* 0x0000000c001c9947 */ /* 0x000fea0003800000 */
[----:B------:R-:W-:Y:S01]  /*08f0*/  ULOP3.LUT UP0, URZ, UR9, 0x2, URZ, 0xc0, !UPT ;  /* 0x0000000209ff7892 */ /* 0x000fe2000f80c0ff */
[----:B------:R-:W-:Y:S02]  /*0900*/  IMAD R13, R13, R16, UR6 ;  /* 0x000000060d0d7e24 */ /* 0x000fe4000f8e0210 */
[----:B------:R-:W-:-:S06]  /*0910*/  IMAD.MOV.U32 R16, RZ, RZ, R0 ;  /* 0x000000ffff107224 */ /* 0x000fcc00078e0000 */
[----:B------:R-:W-:Y:S05]  /*0920*/  BRA.U !UP0, `(.L_x_7) ;  /* 0x0000000108347547 */ /* 0x000fea000b800000 */
[----:B0-----:R-:W-:Y:S01]  /*0930*/  IMAD.IADD R7, R0, 0x1, R13 ;  /* 0x0000000100077824 */ /* 0x001fe200078e020d */
[----:B------:R-:W-:-:S03]  /*0940*/  IADD3 R4, P6, PT, R15, R13, RZ ;  /* 0x0000000d0f047210 */ /* 0x000fc60007fde0ff */
[C---:B------:R-:W-:Y:S01]  /*0950*/  VIADD R5, R7.reuse, 0x1 ;  /* 0x0000000107057836 */ /* 0x040fe20000000000 */
[----:B------:R-:W-:-:S04]  /*0960*/  ISETP.GE.AND P2, PT, R7, R10, PT ;  /* 0x0000000a0700720c */ /* 0x000fc80003f46270 */
[----:B------:R-:W-:Y:S02]  /*0970*/  ISETP.GE.AND P0, PT, R5, R10, PT ;  /* 0x0000000a0500720c */ /* 0x000fe40003f06270 */
[----:B------:R-:W-:Y:S02]  /*0980*/  LEA.HI.X.SX32 R5, R13, RZ, 0x1, P6 ;  /* 0x000000ff0d057211 */ /* 0x000fe400030f0eff */
[----:B------:R-:W-:-:S04]  /*0990*/  LEA R2, P6, R4, R2, 0x2 ;  /* 0x0000000204027211 */ /* 0x000fc800078c10ff */
[----:B------:R-:W-:-:S05]  /*09a0*/  LEA.HI.X R3, R4, R3, R5, 0x2, P6 ;  /* 0x0000000304037211 */ /* 0x000fca00030f1405 */
[----:B------:R-:W2:Y:S04]  /*09b0*/  @!P2 LDG.E R4, desc[UR14][R2.64+0x10] ;  /* 0x0000100e0204a981 */ /* 0x000ea8000c1e1900 */
[----:B------:R-:W3:Y:S01]  /*09c0*/  @!P0 LDG.E R6, desc[UR14][R2.64+0x14] ;  /* 0x0000140e02068981 */ /* 0x000ee2000c1e1900 */
[----:B------:R-:W-:-:S03]  /*09d0*/  MOV R16, R9 ;  /* 0x0000000900107202 */ /* 0x000fc60000000f00 */
[----:B--2---:R1:W-:Y:S04]  /*09e0*/  @!P2 STS [R17+0x10], R4 ;  /* 0x000010041100a388 */ /* 0x0043e80000000800 */
[----:B---3--:R1:W-:Y:S02]  /*09f0*/  @!P0 STS [R17+0x14], R6 ;  /* 0x0000140611008388 */ /* 0x0083e40000000800 */
.L_x_7:
[----:B------:R-:W-:Y:S05]  /*0a00*/  @!P4 BRA `(.L_x_6) ;  /* 0x0000000800d4c947 */ /* 0x000fea0003800000 */
[----:B------:R-:W-:Y:S01]  /*0a10*/  ISETP.GE.U32.AND P2, PT, R16, UR9, PT ;  /* 0x0000000910007c0c */ /* 0x000fe2000bf46070 */
[----:B------:R-:W-:Y:S01]  /*0a20*/  BSSY.RECONVERGENT B2, `(.L_x_8) ;  /* 0x0000018000027945 */ /* 0x000fe20003800200 */
[----:B------:R-:W-:-:S11]  /*0a30*/  PLOP3.LUT P0, PT, PT, PT, PT, 0x80, 0x8 ;  /* 0x000000000008781c */ /* 0x000fd60003f0f070 */
[----:B------:R-:W-:Y:S05]  /*0a40*/  @!P2 BRA `(.L_x_9) ;  /* 0x000000000054a947 */ /* 0x000fea0003800000 */
[----:B------:R-:W2:Y:S01]  /*0a50*/  LDC.64 R2, c[0x0][0x380] ;  /* 0x0000e000ff027b82 */ /* 0x000ea20000000a00 */
[----:B01----:R-:W-:-:S05]  /*0a60*/  IMAD.IADD R17, R13, 0x1, R16 ;  /* 0x000000010d117824 */ /* 0x003fca00078e0210 */
[C---:B------:R-:W-:Y:S01]  /*0a70*/  ISETP.GE.AND P6, PT, R17.reuse, R10, PT ;  /* 0x0000000a1100720c */ /* 0x040fe20003fc6270 */
[----:B--2---:R-:W-:-:S12]  /*0a80*/  IMAD.WIDE R2, R17, 0x4, R2 ;  /* 0x0000000411027825 */ /* 0x004fd800078e0202 */
[----:B------:R-:W2:Y:S01]  /*0a90*/  @!P6 LDG.E R4, desc[UR14][R2.64] ;  /* 0x0000000e0204e981 */ /* 0x000ea2000c1e1900 */
[----:B------:R-:W-:Y:S02]  /*0aa0*/  IMAD R21, R16, 0x4, R14 ;  /* 0x0000000410157824 */ /* 0x000fe400078e020e */
[C---:B------:R-:W-:Y:S02]  /*0ab0*/  VIADD R5, R17.reuse, 0x1 ;  /* 0x0000000111057836 */ /* 0x040fe40000000000 */
[C---:B------:R-:W-:Y:S02]  /*0ac0*/  VIADD R7, R17.reuse, 0x2 ;  /* 0x0000000211077836 */ /* 0x040fe40000000000 */
[----:B------:R-:W-:Y:S01]  /*0ad0*/  VIADD R17, R17, 0x3 ;  /* 0x0000000311117836 */ /* 0x000fe20000000000 */
[-C--:B------:R-:W-:Y:S02]  /*0ae0*/  ISETP.GE.AND P2, PT, R5, R10.reuse, PT ;  /* 0x0000000a0500720c */ /* 0x080fe40003f46270 */
[----:B------:R-:W-:-:S11]  /*0af0*/  ISETP.GE.AND P0, PT, R7, R10, PT ;  /* 0x0000000a0700720c */ /* 0x000fd60003f06270 */
[----:B------:R-:W3:Y:S04]  /*0b00*/  @!P2 LDG.E R5, desc[UR14][R2.64+0x4] ;  /* 0x0000040e0205a981 */ /* 0x000ee8000c1e1900 */
[----:B------:R-:W4:Y:S04]  /*0b10*/  @!P0 LDG.E R6, desc[UR14][R2.64+0x8] ;  /* 0x0000080e02068981 */ /* 0x000f28000c1e1900 */
[----:B--2---:R2:W-:Y:S01]  /*0b20*/  @!P6 STS [R21], R4 ;  /* 0x000000041500e388 */ /* 0x0045e20000000800 */
[----:B------:R-:W-:-:S13]  /*0b30*/  ISETP.GE.AND P6, PT, R17, R10, PT ;  /* 0x0000000a1100720c */ /* 0x000fda0003fc6270 */
[----:B------:R-:W5:Y:S04]  /*0b40*/  @!P6 LDG.E R7, desc[UR14][R2.64+0xc] ;  /* 0x00000c0e0207e981 */ /* 0x000f68000c1e1900 */
[----:B---3--:R2:W-:Y:S01]  /*0b50*/  @!P2 STS [R21+0x4], R5 ;  /* 0x000004051500a388 */ /* 0x0085e20000000800 */
[----:B------:R-:W-:-:S03]  /*0b60*/  IADD3 R16, PT, PT, R16, 0x4, RZ ;  /* 0x0000000410107810 */ /* 0x000fc60007ffe0ff */
[----:B----4-:R2:W-:Y:S01]  /*0b70*/  @!P0 STS [R21+0x8], R6 ;  /* 0x0000080615008388 */ /* 0x0105e20000000800 */
[----:B------:R-:W-:-:S03]  /*0b80*/  PLOP3.LUT P0, PT, PT, PT, PT, 0x8, 0x80 ;  /* 0x000000000080781c */ /* 0x000fc60003f0e170 */
[----:B-----5:R2:W-:Y:S10]  /*0b90*/  @!P6 STS [R21+0xc], R7 ;  /* 0x00000c071500e388 */ /* 0x0205f40000000800 */
.L_x_9:
[----:B------:R-:W-:Y:S05]  /*0ba0*/  BSYNC.RECONVERGENT B2 ;  /* 0x0000000000027941 */ /* 0x000fea0003800200 */
.L_x_8:
[C---:B------:R-:W-:Y:S01]  /*0bb0*/  ISETP.LT.U32.AND P2, PT, R16.reuse, UR9, PT ;  /* 0x0000000910007c0c */ /* 0x040fe2000bf41070 */
[----:B------:R-:W-:Y:S01]  /*0bc0*/  BSSY.RECONVERGENT B2, `(.L_x_10) ;  /* 0x0000056000027945 */ /* 0x000fe20003800200 */
[----:B------:R-:W-:-:S04]  /*0bd0*/  IADD3 R2, PT, PT, -R16, UR9, RZ ;  /* 0x0000000910027c10 */ /* 0x000fc8000fffe1ff */
[----:B------:R-:W-:-:S13]  /*0be0*/  ISETP.LE.U32.OR P2, PT, R2, 0xc, !P2 ;  /* 0x0000000c0200780c */ /* 0x000fda0005743470 */
[----:B------:R-:W-:Y:S05]  /*0bf0*/  @P2 BRA `(.L_x_11) ;  /* 0x0000000400482947 */ /* 0x000fea0003800000 */
[----:B------:R-:W3:Y:S01]  /*0c00*/  LDC.64 R2, c[0x0][0x380] ;  /* 0x0000e000ff027b82 */ /* 0x000ee20000000a00 */
[----:B01----:R-:W-:Y:S01]  /*0c10*/  IMAD.U32 R17, RZ, RZ, UR9 ;  /* 0x00000009ff117e24 */ /* 0x003fe2000f8e00ff */
[----:B------:R-:W-:-:S03]  /*0c20*/  PLOP3.LUT P0, PT, PT, PT, PT, 0x8, 0x80 ;  /* 0x000000000080781c */ /* 0x000fc60003f0e170 */
[----:B------:R-:W-:-:S10]  /*0c30*/  VIADD R17, R17, 0xfffffff4 ;  /* 0xfffffff411117836 */ /* 0x000fd40000000000 */
.L_x_12:
[----:B--2---:R-:W-:-:S04]  /*0c40*/  IMAD.IADD R21, R13, 0x1, R16 ;  /* 0x000000010d157824 */ /* 0x004fc800078e0210 */
[C---:B------:R-:W-:Y:S01]  /*0c50*/  VIADD R5, R21.reuse, 0x1 ;  /* 0x0000000115057836 */ /* 0x040fe20000000000 */
[----:B------:R-:W-:-:S04]  /*0c60*/  ISETP.GE.AND P6, PT, R21, R10, PT ;  /* 0x0000000a1500720c */ /* 0x000fc80003fc6270 */
[----:B------:R-:W-:Y:S01]  /*0c70*/  ISETP.GE.AND P2, PT, R5, R10, PT ;  /* 0x0000000a0500720c */ /* 0x000fe20003f46270 */
[----:B---3--:R-:W-:-:S08]  /*0c80*/  IMAD.WIDE R4, R21, 0x4, R2 ;  /* 0x0000000415047825 */ /* 0x008fd000078e0202 */
[----:B------:R-:W2:Y:S04]  /*0c90*/  @!P6 LDG.E R6, desc[UR14][R4.64] ;  /* 0x0000000e0406e981 */ /* 0x000ea8000c1e1900 */
[----:B------:R-:W3:Y:S01]  /*0ca0*/  @!P2 LDG.E R7, desc[UR14][R4.64+0x4] ;  /* 0x0000040e0407a981 */ /* 0x000ee2000c1e1900 */
[----:B------:R-:W-:Y:S01]  /*0cb0*/  IMAD R28, R16, 0x4, R14 ;  /* 0x00000004101c7824 */ /* 0x000fe200078e020e */
[C---:B------:R-:W-:Y:S01]  /*0cc0*/  IADD3 R23, PT, PT, R21.reuse, 0x2, RZ ;  /* 0x0000000215177810 */ /* 0x040fe20007ffe0ff */
[----:B------:R-:W-:-:S03]  /*0cd0*/  VIADD R25, R21, 0x3 ;  /* 0x0000000315197836 */ /* 0x000fc60000000000 */
[----:B--2---:R-:W-:Y:S01]  /*0ce0*/  @!P6 STS [R28], R6 ;  /* 0x000000061c00e388 */ /* 0x004fe20000000800 */
[----:B------:R-:W-:-:S03]  /*0cf0*/  ISETP.GE.AND P6, PT, R23, R10, PT ;  /* 0x0000000a1700720c */ /* 0x000fc60003fc6270 */
[----:B---3--:R0:W-:Y:S01]  /*0d00*/  @!P2 STS [R28+0x4], R7 ;  /* 0x000004071c00a388 */ /* 0x0081e20000000800 */
[----:B------:R-:W-:-:S09]  /*0d10*/  ISETP.GE.AND P2, PT, R25, R10, PT ;  /* 0x0000000a1900720c */ /* 0x000fd20003f46270 */
[----:B------:R-:W2:Y:S04]  /*0d20*/  @!P6 LDG.E R22, desc[UR14][R4.64+0x8] ;  /* 0x0000080e0416e981 */ /* 0x000ea8000c1e1900 */
[----:B------:R-:W3:Y:S01]  /*0d30*/  @!P2 LDG.E R23, desc[UR14][R4.64+0xc] ;  /* 0x00000c0e0417a981 */ /* 0x000ee2000c1e1900 */
[----:B------:R-:W-:Y:S02]  /*0d40*/  VIADD R24, R16, 0x4 ;  /* 0x0000000410187836 */ /* 0x000fe40000000000 */
[----:B------:R-:W-:Y:S02]  /*0d50*/  VIADD R27, R21, 0x5 ;  /* 0x00000005151b7836 */ /* 0x000fe40000000000 */
[----:B------:R-:W-:-:S04]  /*0d60*/  IMAD.IADD R25, R13, 0x1, R24 ;  /* 0x000000010d197824 */ /* 0x000fc800078e0218 */
[C---:B0-----:R-:W-:Y:S01]  /*0d70*/  IMAD.WIDE R6, R25.reuse, 0x4, R2 ;  /* 0x0000000419067825 */ /* 0x041fe200078e0202 */
[----:B--2---:R0:W-:Y:S01]  /*0d80*/  @!P6 STS [R28+0x8], R22 ;  /* 0x000008161c00e388 */ /* 0x0041e20000000800 */
[----:B------:R-:W-:-:S03]  /*0d90*/  ISETP.GE.AND P6, PT, R25, R10, PT ;  /* 0x0000000a1900720c */ /* 0x000fc60003fc6270 */
[----:B---3--:R1:W-:Y:S01]  /*0da0*/  @!P2 STS [R28+0xc], R23 ;  /* 0x00000c171c00a388 */ /* 0x0083e20000000800 */
[----:B------:R-:W-:-:S09]  /*0db0*/  ISETP.GE.AND P2, PT, R27, R10, PT ;  /* 0x0000000a1b00720c */ /* 0x000fd20003f46270 */
[----:B------:R-:W2:Y:S04]  /*0dc0*/  @!P6 LDG.E R25, desc[UR14][R6.64] ;  /* 0x0000000e0619e981 */ /* 0x000ea8000c1e1900 */
[----:B------:R-:W3:Y:S01]  /*0dd0*/  @!P2 LDG.E R26, desc[UR14][R6.64+0x4] ;  /* 0x0000040e061aa981 */ /* 0x000ee2000c1e1900 */
[----:B------:R-:W-:Y:S01]  /*0de0*/  IMAD R29, R24, 0x4, R14 ;  /* 0x00000004181d7824 */ /* 0x000fe200078e020e */
[C---:B------:R-:W-:Y:S01]  /*0df0*/  IADD3 R5, PT, PT, R21.reuse, 0x6, RZ ;  /* 0x0000000615057810 */ /* 0x040fe20007ffe0ff */
[----:B------:R-:W-:-:S03]  /*0e00*/  VIADD R27, R21, 0x7 ;  /* 0x00000007151b7836 */ /* 0x000fc60000000000 */
[----:B--2---:R2:W-:Y:S01]  /*0e10*/  @!P6 STS [R29], R25 ;  /* 0x000000191d00e388 */ /* 0x0045e20000000800 */
[----:B------:R-:W-:-:S03]  /*0e20*/  ISETP.GE.AND P6, PT, R5, R10, PT ;  /* 0x0000000a0500720c */ /* 0x000fc60003fc6270 */
[----:B---3--:R3:W-:Y:S01]  /*0e30*/  @!P2 STS [R29+0x4], R26 ;  /* 0x0000041a1d00a388 */ /* 0x0087e20000000800 */
[----:B------:R-:W-:-:S09]  /*0e40*/  ISETP.GE.AND P2, PT, R27, R10, PT ;  /* 0x0000000a1b00720c */ /* 0x000fd20003f46270 */
[----:B0-----:R-:W4:Y:S04]  /*0e50*/  @!P6 LDG.E R22, desc[UR14][R6.64+0x8] ;  /* 0x0000080e0616e981 */ /* 0x001f28000c1e1900 */
[----:B-1----:R-:W5:Y:S01]  /*0e60*/  @!P2 LDG.E R23, desc[UR14][R6.64+0xc] ;  /* 0x00000c0e0617a981 */ /* 0x002f62000c1e1900 */
[----:B------:R-:W-:Y:S02]  /*0e70*/  VIADD R24, R16, 0x8 ;  /* 0x0000000810187836 */ /* 0x000fe40000000000 */
[----:B------:R-:W-:Y:S02]  /*0e80*/  VIADD R27, R21, 0x9 ;  /* 0x00000009151b7836 */ /* 0x000fe40000000000 */
[----:B------:R-:W-:Y:S01]  /*0e90*/  IMAD.IADD R5, R13, 0x1, R24 ;  /* 0x000000010d057824 */ /* 0x000fe200078e0218 */
[----:B----4-:R0:W-:Y:S04]  /*0ea0*/  @!P6 STS [R29+0x8], R22 ;  /* 0x000008161d00e388 */ /* 0x0101e80000000800 */
[CC--:B------:R-:W-:Y:S01]  /*0eb0*/  ISETP.GE.AND P6, PT, R5.reuse, R10.reuse, PT ;  /* 0x0000000a0500720c */ /* 0x0c0fe20003fc6270 */
[----:B------:R-:W-:Y:S01]  /*0ec0*/  IMAD.WIDE R4, R5, 0x4, R2 ;  /* 0x0000000405047825 */ /* 0x000fe200078e0202 */
[----:B-----5:R1:W-:Y:S01]  /*0ed0*/  @!P2 STS [R29+0xc], R23 ;  /* 0x00000c171d00a388 */ /* 0x0203e20000000800 */
[----:B------:R-:W-:-:S10]  /*0ee0*/  ISETP.GE.AND P2, PT, R27, R10, PT ;  /* 0x0000000a1b00720c */ /* 0x000fd40003f46270 */
[----:B--2---:R-:W2:Y:S04]  /*0ef0*/  @!P6 LDG.E R25, desc[UR14][R4.64] ;  /* 0x0000000e0419e981 */ /* 0x004ea8000c1e1900 */
[----:B---3--:R-:W3:Y:S01]  /*0f00*/  @!P2 LDG.E R26, desc[UR14][R4.64+0x4] ;  /* 0x0000040e041aa981 */ /* 0x008ee2000c1e1900 */
        /* <DEDUP_REMOVED lines=26> */
[----:B------:R-:W2:Y:S04]  /*10b0*/  @!P6 LDG.E R4, desc[UR14][R6.64+0x8] ;  /* 0x0000080e0604e981 */ /* 0x000ea8000c1e1900 */
[----:B------:R-:W3:Y:S01]  /*10c0*/  @!P2 LDG.E R5, desc[UR14][R6.64+0xc] ;  /* 0x00000c0e0605a981 */ /* 0x000ee2000c1e1900 */
[----:B------:R-:W-:-:S03]  /*10d0*/  VIADD R16, R16, 0x10 ;  /* 0x0000001010107836 */ /* 0x000fc60000000000 */
[----:B--2---:R4:W-:Y:S04]  /*10e0*/  @!P6 STS [R24+0x8], R4 ;  /* 0x000008041800e388 */ /* 0x0049e80000000800 */
[----:B---3--:R4:W-:Y:S01]  /*10f0*/  @!P2 STS [R24+0xc], R5 ;  /* 0x00000c051800a388 */ /* 0x0089e20000000800 */
[----:B------:R-:W-:-:S13]  /*1100*/  ISETP.GE.U32.AND P2, PT, R16, R17, PT ;  /* 0x000000111000720c */ /* 0x000fda0003f46070 */
[----:B----4-:R-:W-:Y:S05]  /*1110*/  @!P2 BRA `(.L_x_12) ;  /* 0xfffffff800c8a947 */ /* 0x010fea000383ffff */
.L_x_11:
[----:B------:R-:W-:Y:S05]  /*1120*/  BSYNC.RECONVERGENT B2 ;  /* 0x0000000000027941 */ /* 0x000fea0003800200 */
.L_x_10:
[C---:B------:R-:W-:Y:S01]  /*1130*/  ISETP.LT.U32.AND P2, PT, R16.reuse, UR9, PT ;  /* 0x0000000910007c0c */ /* 0x040fe2000bf41070 */
[----:B------:R-:W-:Y:S01]  /*1140*/  BSSY.RECONVERGENT B2, `(.L_x_13) ;  /* 0x000002c000027945 */ /* 0x000fe20003800200 */
[----:B------:R-:W-:-:S04]  /*1150*/  IADD3 R2, PT, PT, -R16, UR9, RZ ;  /* 0x0000000910027c10 */ /* 0x000fc8000fffe1ff */
[----:B------:R-:W-:-:S13]  /*1160*/  ISETP.LE.U32.OR P2, PT, R2, 0x4, !P2 ;  /* 0x000000040200780c */ /* 0x000fda0005743470 */
[----:B------:R-:W-:Y:S05]  /*1170*/  @P2 BRA `(.L_x_14) ;  /* 0x0000000000a02947 */ /* 0x000fea0003800000 */
[----:B------:R-:W1:Y:S01]  /*1180*/  LDC.64 R2, c[0x0][0x380] ;  /* 0x0000e000ff027b82 */ /* 0x000e620000000a00 */
[----:B------:R-:W-:-:S04]  /*1190*/  IMAD.IADD R23, R13, 0x1, R16 ;  /* 0x000000010d177824 */ /* 0x000fc800078e0210 */
[C---:B0-2---:R-:W-:Y:S01]  /*11a0*/  VIADD R5, R23.reuse, 0x1 ;  /* 0x0000000117057836 */ /* 0x045fe20000000000 */
[----:B------:R-:W-:-:S04]  /*11b0*/  ISETP.GE.AND P2, PT, R23, R10, PT ;  /* 0x0000000a1700720c */ /* 0x000fc80003f46270 */
[----:B------:R-:W-:Y:S01]  /*11c0*/  ISETP.GE.AND P0, PT, R5, R10, PT ;  /* 0x0000000a0500720c */ /* 0x000fe20003f06270 */
[----:B-1----:R-:W-:-:S08]  /*11d0*/  IMAD.WIDE R4, R23, 0x4, R2 ;  /* 0x0000000417047825 */ /* 0x002fd000078e0202 */
[----:B------:R-:W2:Y:S04]  /*11e0*/  @!P2 LDG.E R17, desc[UR14][R4.64] ;  /* 0x0000000e0411a981 */ /* 0x000ea8000c1e1900 */
[----:B------:R-:W3:Y:S01]  /*11f0*/  @!P0 LDG.E R21, desc[UR14][R4.64+0x4] ;  /* 0x0000040e04158981 */ /* 0x000ee2000c1e1900 */
[C---:B------:R-:W-:Y:S01]  /*1200*/  VIADD R7, R23.reuse, 0x2 ;  /* 0x0000000217077836 */ /* 0x040fe20000000000 */
[C---:B------:R-:W-:Y:S01]  /*1210*/  LEA R6, R16.reuse, R14, 0x2 ;  /* 0x0000000e10067211 */ /* 0x040fe200078e10ff */
[----:B------:R-:W-:Y:S02]  /*1220*/  VIADD R23, R23, 0x3 ;  /* 0x0000000317177836 */ /* 0x000fe40000000000 */
[----:B------:R-:W-:Y:S01]  /*1230*/  VIADD R16, R16, 0x4 ;  /* 0x0000000410107836 */ /* 0x000fe20000000000 */
[----:B------:R-:W-:-:S03]  /*1240*/  ISETP.GE.AND P6, PT, R7, R10, PT ;  /* 0x0000000a0700720c */ /* 0x000fc60003fc6270 */
[----:B------:R-:W-:-:S04]  /*1250*/  IMAD.IADD R7, R13, 0x1, R16 ;  /* 0x000000010d077824 */ /* 0x000fc800078e0210 */
[----:B------:R-:W-:Y:S01]  /*1260*/  IMAD.WIDE R2, R7, 0x4, R2 ;  /* 0x0000000407027825 */ /* 0x000fe200078e0202 */
[----:B--2---:R0:W-:Y:S01]  /*1270*/  @!P2 STS [R6], R17 ;  /* 0x000000110600a388 */ /* 0x0041e20000000800 */
[----:B------:R-:W-:-:S04]  /*1280*/  ISETP.GE.AND P2, PT, R23, R10, PT ;  /* 0x0000000a1700720c */ /* 0x000fc80003f46270 */
[----:B------:R-:W2:Y:S04]  /*1290*/  @!P6 LDG.E R23, desc[UR14][R4.64+0x8] ;  /* 0x0000080e0417e981 */ /* 0x000ea8000c1e1900 */
[----:B---3--:R3:W-:Y:S01]  /*12a0*/  @!P0 STS [R6+0x4], R21 ;  /* 0x0000041506008388 */ /* 0x0087e20000000800 */
[----:B------:R-:W-:-:S04]  /*12b0*/  ISETP.GE.AND P0, PT, R7, R10, PT ;  /* 0x0000000a0700720c */ /* 0x000fc80003f06270 */
[----:B------:R-:W4:Y:S09]  /*12c0*/  @!P2 LDG.E R25, desc[UR14][R4.64+0xc] ;  /* 0x00000c0e0419a981 */ /* 0x000f32000c1e1900 */
[----:B------:R-:W5:Y:S01]  /*12d0*/  @!P0 LDG.E R22, desc[UR14][R2.64] ;  /* 0x0000000e02168981 */ /* 0x000f62000c1e1900 */
[C---:B------:R-:W-:Y:S01]  /*12e0*/  VIADD R27, R7.reuse, 0x1 ;  /* 0x00000001071b7836 */ /* 0x040fe20000000000 */
[----:B0-----:R-:W-:Y:S01]  /*12f0*/  IADD3 R17, PT, PT, R7, 0x2, RZ ;  /* 0x0000000207117810 */ /* 0x001fe20007ffe0ff */
[----:B------:R-:W-:-:S02]  /*1300*/  IMAD R24, R16, 0x4, R14 ;  /* 0x0000000410187824 */ /* 0x000fc400078e020e */
[----:B------:R-:W-:Y:S01]  /*1310*/  VIADD R7, R7, 0x3 ;  /* 0x0000000307077836 */ /* 0x000fe20000000000 */
[----:B--2---:R3:W-:Y:S01]  /*1320*/  @!P6 STS [R6+0x8], R23 ;  /* 0x000008170600e388 */ /* 0x0047e20000000800 */
[----:B------:R-:W-:-:S03]  /*1330*/  ISETP.GE.AND P6, PT, R27, R10, PT ;  /* 0x0000000a1b00720c */ /* 0x000fc60003fc6270 */
[----:B----4-:R3:W-:Y:S01]  /*1340*/  @!P2 STS [R6+0xc], R25 ;  /* 0x00000c190600a388 */ /* 0x0107e20000000800 */
[----:B------:R-:W-:-:S09]  /*1350*/  ISETP.GE.AND P2, PT, R17, R10, PT ;  /* 0x0000000a1100720c */ /* 0x000fd20003f46270 */
[----:B------:R-:W2:Y:S04]  /*1360*/  @!P6 LDG.E R4, desc[UR14][R2.64+0x4] ;  /* 0x0000040e0204e981 */ /* 0x000ea8000c1e1900 */
[----:B-----5:R3:W-:Y:S04]  /*1370*/  @!P0 STS [R24], R22 ;  /* 0x0000001618008388 */ /* 0x0207e80000000800 */
[----:B------:R-:W4:Y:S01]  /*1380*/  @!P2 LDG.E R5, desc[UR14][R2.64+0x8] ;  /* 0x0000080e0205a981 */ /* 0x000f22000c1e1900 */
[----:B------:R-:W-:-:S13]  /*1390*/  ISETP.GE.AND P0, PT, R7, R10, PT ;  /* 0x0000000a0700720c */ /* 0x000fda0003f06270 */
[----:B------:R-:W5:Y:S01]  /*13a0*/  @!P0 LDG.E R7, desc[UR14][R2.64+0xc] ;  /* 0x00000c0e02078981 */ /* 0x000f62000c1e1900 */
[----:B------:R-:W-:-:S03]  /*13b0*/  VIADD R16, R16, 0x4 ;  /* 0x0000000410107836 */ /* 0x000fc60000000000 */
[----:B--2---:R3:W-:Y:S04]  /*13c0*/  @!P6 STS [R24+0x4], R4 ;  /* 0x000004041800e388 */ /* 0x0047e80000000800 */
[----:B----4-:R3:W-:Y:S04]  /*13d0*/  @!P2 STS [R24+0x8], R5 ;  /* 0x000008051800a388 */ /* 0x0107e80000000800 */
[----:B-----5:R3:W-:Y:S01]  /*13e0*/  @!P0 STS [R24+0xc], R7 ;  /* 0x00000c0718008388 */ /* 0x0207e20000000800 */
[----:B------:R-:W-:-:S13]  /*13f0*/  PLOP3.LUT P0, PT, PT, PT, PT, 0x8, 0x80 ;  /* 0x000000000080781c */ /* 0x000fda0003f0e170 */
.L_x_14:
[----:B------:R-:W-:Y:S05]  /*1400*/  BSYNC.RECONVERGENT B2 ;  /* 0x0000000000027941 */ /* 0x000fea0003800200 */
.L_x_13:
[----:B------:R-:W-:-:S13]  /*1410*/  ISETP.LT.U32.OR P0, PT, R16, UR9, P0 ;  /* 0x0000000910007c0c */ /* 0x000fda0008701470 */
[----:B------:R-:W-:Y:S05]  /*1420*/  @!P0 BRA `(.L_x_6) ;  /* 0x00000000004c8947 */ /* 0x000fea0003800000 */
[----:B------:R-:W4:Y:S01]  /*1430*/  LDC.64 R2, c[0x0][0x380] ;  /* 0x0000e000ff027b82 */ /* 0x000f220000000a00 */
[----:B------:R-:W-:-:S05]  /*1440*/  IMAD.IADD R13, R13, 0x1, R16 ;  /* 0x000000010d0d7824 */ /* 0x000fca00078e0210 */
[C---:B------:R-:W-:Y:S01]  /*1450*/  ISETP.GE.AND P6, PT, R13.reuse, R10, PT ;  /* 0x0000000a0d00720c */ /* 0x040fe20003fc6270 */
[----:B----4-:R-:W-:-:S12]  /*1460*/  IMAD.WIDE R2, R13, 0x4, R2 ;  /* 0x000000040d027825 */ /* 0x010fd800078e0202 */
[----:B0123--:R-:W2:Y:S01]  /*1470*/  @!P6 LDG.E R4, desc[UR14][R2.64] ;  /* 0x0000000e0204e981 */ /* 0x00fea2000c1e1900 */
[----:B------:R-:W-:Y:S01]  /*1480*/  IMAD R14, R16, 0x4, R14 ;  /* 0x00000004100e7824 */ /* 0x000fe200078e020e */
[C---:B------:R-:W-:Y:S01]  /*1490*/  IADD3 R7, PT, PT, R13.reuse, 0x2, RZ ;  /* 0x000000020d077810 */ /* 0x040fe20007ffe0ff */
        /* <DEDUP_REMOVED lines=8> */
[----:B------:R-:W2:Y:S04]  /*1520*/  @!P6 LDG.E R7, desc[UR14][R2.64+0xc] ;  /* 0x00000c0e0207e981 */ /* 0x000ea8000c1e1900 */
[----:B---3--:R0:W-:Y:S04]  /*1530*/  @!P0 STS [R14+0x8], R6 ;  /* 0x000008060e008388 */ /* 0x0081e80000000800 */
[----:B----4-:R0:W-:Y:S04]  /*1540*/  @!P2 STS [R14+0x4], R5 ;  /* 0x000004050e00a388 */ /* 0x0101e80000000800 */
[----:B--2---:R0:W-:Y:S02]  /*1550*/  @!P6 STS [R14+0xc], R7 ;  /* 0x00000c070e00e388 */ /* 0x0041e40000000800 */
.L_x_6:
[----:B------:R-:W-:Y:S05]  /*1560*/  BSYNC.RECONVERGENT B0 ;  /* 0x0000000000007941 */ /* 0x000fea0003800200 */
.L_x_5:
[----:B------:R-:W-:Y:S05]  /*1570*/  @!P5 BRA `(.L_x_15) ;  /* 0xfffffff0008cd947 */ /* 0x000fea000383ffff */
.L_x_4:
[----:B------:R-:W-:Y:S05]  /*1580*/  BSYNC.RECONVERGENT B1 ;  /* 0x0000000000017941 */ /* 0x000fea0003800200 */
.L_x_3:
[----:B------:R-:W-:Y:S01]  /*1590*/  USHF.R.U32.HI UR12, URZ, 0x1, UR9 ;  /* 0x00000001ff0c7899 */ /* 0x000fe20008011609 */
[----:B0-23--:R-:W0:Y:S01]  /*15a0*/  LDC R7, c[0x0][0x39c] ;  /* 0x0000e700ff077b82 */ /* 0x00de220000000800 */
[----:B------:R-:W-:Y:S02]  /*15b0*/  UMOV UR4, URZ ;  /* 0x000000ff00047c82 */ /* 0x000fe40008000000 */
[----:B------:R-:W-:-:S05]  /*15c0*/  UIADD3 UR7, UPT, UPT, URZ, -UR12, URZ ;  /* 0x8000000cff077290 */ /* 0x000fca000fffe0ff */
[----:B------:R-:W2:Y:S08]  /*15d0*/  I2F.U32.RP R0, UR12 ;  /* 0x0000000c00007d06 */ /* 0x000eb00008209000 */
[----:B--2---:R-:W2:Y:S01]  /*15e0*/  MUFU.RCP R0, R0 ;  /* 0x0000000000007308 */ /* 0x004ea20000001000 */
[----:B------:R-:W-:Y:S01]  /*15f0*/  BAR.SYNC.DEFER_BLOCKING 0x0 ;  /* 0x0000000000007b1d */ /* 0x000fe20000010000 */
[----:B0-----:R-:W-:Y:S01]  /*1600*/  ISETP.GE.AND P0, PT, R7, 0x1, PT ;  /* 0x000000010700780c */ /* 0x001fe20003f06270 */
[----:B--2---:R-:W-:-:S06]  /*1610*/  VIADD R2, R0, 0xffffffe ;  /* 0x0ffffffe00027836 */ /* 0x004fcc0000000000 */
[----:B------:R-:W0:Y:S02]  /*1620*/  F2I.FTZ.U32.TRUNC.NTZ R2, R2 ;  /* 0x0000000200027305 */ /* 0x000e24000021f000 */
[----:B0-----:R-:W-:-:S13]  /*1630*/  R2UR UR5, R2 ;  /* 0x00000000020572ca */ /* 0x001fda00000e0000 */
[----:B------:R-:W-:-:S04]  /*1640*/  UIMAD UR7, UR7, UR5, URZ ;  /* 0x00000005070772a4 */ /* 0x000fc8000f8e02ff */
[----:B------:R-:W-:-:S07]  /*1650*/  UIMAD.WIDE.U32 UR4, UR5, UR7, UR4 ;  /* 0x00000007050472a5 */ /* 0x000fce000f8e0004 */
[----:B------:R-:W-:Y:S02]  /*1660*/  UMOV UR7, UR5 ;  /* 0x0000000500077c82 */ /* 0x000fe40008000000 */
[----:B------:R-:W-:Y:S02]  /*1670*/  UIMAD.WIDE.U32 UR4, UR7, UR16, URZ ;  /* 0x00000010070472a5 */ /* 0x000fe4000f8e00ff */
[----:B------:R-:W-:Y:S02]  /*1680*/  IMAD.HI.U32 R13, R12, UR7, RZ ;  /* 0x000000070c0d7c27 */ /* 0x000fe4000f8e00ff */
[----:B------:R-:W-:Y:S02]  /*1690*/  UIADD3 UR4, UPT, UPT, -UR5, URZ, URZ ;  /* 0x000000ff05047290 */ /* 0x000fe4000fffe1ff */
[----:B------:R-:W-:Y:S02]  /*16a0*/  IMAD.MOV R3, RZ, RZ, -R13 ;  /* 0x000000ffff037224 */ /* 0x000fe400078e0a0d */
[----:B------:R-:W-:-:S02]  /*16b0*/  UIMAD UR4, UR12, UR4, UR16 ;  /* 0x000000040c0472a4 */ /* 0x000fc4000f8e0210 */
[----:B------:R-:W-:Y:S01]  /*16c0*/  IMAD R0, R3, UR12, R12 ;  /* 0x0000000c03007c24 */ /* 0x000fe2000f8e020c */
[----:B------:R-:W-:Y:S09]  /*16d0*/  @!P0 EXIT ;  /* 0x000000000000894d */ /* 0x000ff20003800000 */
[C---:B------:R-:W-:Y:S01]  /*16e0*/  ISETP.GE.U32.AND P0, PT, R0.reuse, UR12, PT ;  /* 0x0000000c00007c0c */ /* 0x040fe2000bf06070 */
[----:B------:R-:W-:Y:S02]  /*16f0*/  UISETP.GE.U32.AND UP0, UPT, UR4, UR12, UPT ;  /* 0x0000000c0400728c */ /* 0x000fe4000bf06070 */
[----:B-1----:R-:W-:Y:S01]  /*1700*/  LOP3.LUT R6, RZ, UR12, RZ, 0x33, !PT ;  /* 0x0000000cff067c12 */ /* 0x002fe2000f8e33ff */
[----:B------:R-:W0:Y:S01]  /*1710*/  LDCU UR7, c[0x0][0x398] ;  /* 0x00007300ff0777ac */ /* 0x000e220008000800 */
[C---:B------:R-:W-:Y:S02]  /*1720*/  VIADD R14, R15.reuse, 0x4 ;  /* 0x000000040f0e7836 */ /* 0x040fe40000000000 */
[----:B------:R-:W-:Y:S01]  /*1730*/  VIADD R2, R15, 0x8 ;  /* 0x000000080f027836 */ /* 0x000fe20000000000 */
[----:B------:R-:W0:Y:S01]  /*1740*/  LDCU.64 UR10, c[0x0][0x390] ;  /* 0x00007200ff0a77ac */ /* 0x000e220008000a00 */
[----:B------:R-:W-:Y:S01]  /*1750*/  IMAD.U32 R9, RZ, RZ, UR12 ;  /* 0x0000000cff097e24 */ /* 0x000fe2000f8e00ff */
[----:B------:R-:W1:Y:S03]  /*1760*/  LDCU.64 UR16, c[0x0][0x3a0] ;  /* 0x00007400ff1077ac */ /* 0x000e660008000a00 */
[----:B------:R-:W-:-:S02]  /*1770*/  @P0 VIADD R0, R0, -UR12 ;  /* 0x8000000c00000c36 */ /* 0x000fc40008000000 */
[----:B------:R-:W-:Y:S01]  /*1780*/  @P0 VIADD R13, R13, 0x1 ;  /* 0x000000010d0d0836 */ /* 0x000fe20000000000 */
[----:B------:R-:W-:Y:S02]  /*1790*/  @UP0 UIADD3 UR4, UPT, UPT, -UR12, UR4, URZ ;  /* 0x000000040c040290 */ /* 0x000fe4000fffe1ff */
[----:B------:R-:W-:Y:S01]  /*17a0*/  ISETP.NE.U32.AND P0, PT, RZ, UR12, PT ;  /* 0x0000000cff007c0c */ /* 0x000fe2000bf05070 */
[----:B------:R-:W-:Y:S01]  /*17b0*/  @UP0 UIADD3 UR5, UPT, UPT, UR5, 0x1, URZ ;  /* 0x0000000105050890 */ /* 0x000fe2000fffe0ff */
[----:B------:R-:W-:Y:S01]  /*17c0*/  ISETP.GE.U32.AND P1, PT, R0, UR12, PT ;  /* 0x0000000c00007c0c */ /* 0x000fe2000bf26070 */
[C---:B------:R-:W-:Y:S01]  /*17d0*/  IMAD.SHL.U32 R0, R7.reuse, 0x4, RZ ;  /* 0x0000000407007824 */ /* 0x040fe200078e00ff */
[----:B------:R-:W-:Y:S02]  /*17e0*/  UISETP.GE.U32.AND UP1, UPT, UR4, UR12, UPT ;  /* 0x0000000c0400728c */ /* 0x000fe4000bf26070 */
[----:B------:R-:W-:Y:S02]  /*17f0*/  USHF.R.U32.HI UR13, URZ, 0x1, UR8 ;  /* 0x00000001ff0d7899 */ /* 0x000fe40008011608 */
[C---:B------:R-:W-:Y:S01]  /*1800*/  ISETP.GE.AND P2, PT, R0.reuse, 0x10, PT ;  /* 0x000000100000780c */ /* 0x040fe20003f46270 */
[----:B0-----:R-:W-:Y:S01]  /*1810*/  UIMAD UR7, UR7, UR11, URZ ;  /* 0x0000000b070772a4 */ /* 0x001fe2000f8e02ff */
[----:B------:R-:W-:Y:S01]  /*1820*/  VIMNMX R0, PT, PT, R0, 0x1, !PT ;  /* 0x0000000100007848 */ /* 0x000fe20007fe0100 */
[----:B-1----:R-:W-:-:S02]  /*1830*/  IMAD R7, R7, UR16, RZ ;  /* 0x0000001007077c24 */ /* 0x002fc4000f8e02ff */
[----:B------:R-:W-:Y:S01]  /*1840*/  UIMAD UR10, UR7, UR10, URZ ;  /* 0x0000000a070a72a4 */ /* 0x000fe2000f8e02ff */
[----:B------:R-:W-:Y:S01]  /*1850*/  LOP3.LUT R5, R0, 0xd, RZ, 0xc0, !PT ;  /* 0x0000000d00057812 */ /* 0x000fe200078ec0ff */
[----:B------:R-:W-:Y:S01]  /*1860*/  @UP1 UIADD3 UR5, UPT, UPT, UR5, 0x1, URZ ;  /* 0x0000000105051890 */ /* 0x000fe2000fffe0ff */
[----:B------:R-:W-:Y:S01]  /*1870*/  @P1 IADD3 R13, PT, PT, R13, 0x1, RZ ;  /* 0x000000010d0d1810 */ /* 0x000fe20007ffe0ff */
[----:B------:R-:W-:Y:S01]  /*1880*/  IMAD.U32 R8, RZ, RZ, UR13 ;  /* 0x0000000dff087e24 */ /* 0x000fe2000f8e00ff */
[----:B------:R-:W-:Y:S02]  /*1890*/  ISETP.GE.U32.AND P1, PT, R14, UR9, PT ;  /* 0x000000090e007c0c */ /* 0x000fe4000bf26070 */
[----:B------:R-:W-:Y:S02]  /*18a0*/  SEL R13, R6, R13, !P0 ;  /* 0x0000000d060d7207 */ /* 0x000fe40004000000 */
[----:B------:R-:W-:Y:S01]  /*18b0*/  ISETP.GT.U32.AND P1, PT, R2, UR9, !P1 ;  /* 0x0000000902007c0c */ /* 0x000fe2000cf24070 */
[----:B------:R-:W-:Y:S01]  /*18c0*/  HFMA2 R2, -RZ, RZ, 0, 0 ;  /* 0x00000000ff027431 */ /* 0x000fe200000001ff */
[----:B------:R-:W-:Y:S01]  /*18d0*/  ISETP.NE.AND P4, PT, R5, RZ, PT ;  /* 0x000000ff0500720c */ /* 0x000fe20003f85270 */
[----:B------:R-:W-:-:S04]  /*18e0*/  IMAD.MOV R3, RZ, RZ, -R13 ;  /* 0x000000ffff037224 */ /* 0x000fc800078e0a0d */
[----:B------:R-:W-:Y:S01]  /*18f0*/  IMAD R12, R3, UR12, R12 ;  /* 0x0000000c030c7c24 */ /* 0x000fe2000f8e020c */
[----:B------:R-:W-:Y:S07]  /*1900*/  @!P2 BRA `(.L_x_16) ;  /* 0x000000000028a947 */ /* 0x000fee0003800000 */
[----:B------:R-:W-:Y:S01]  /*1910*/  LOP3.LUT R2, R0, 0x7ffffff0, RZ, 0xc0, !PT ;  /* 0x7ffffff000027812 */ /* 0x000fe200078ec0ff */
[----:B------:R-:W-:-:S07]  /*1920*/  IMAD.MOV.U32 R3, RZ, RZ, RZ ;  /* 0x000000ffff037224 */ /* 0x000fce00078e00ff */
.L_x_17:
[C---:B0-----:R-:W-:Y:S01]  /*1930*/  IMAD R4, R3.reuse, 0x4, R1 ;  /* 0x0000000403047824 */ /* 0x041fe200078e0201 */
[----:B------:R-:W-:-:S04]  /*1940*/  IADD3 R3, PT, PT, R3, 0x10, RZ ;  /* 0x0000001003037810 */ /* 0x000fc80007ffe0ff */
[----:B------:R0:W-:Y:S01]  /*1950*/  STL.128 [R4], RZ ;  /* 0x000000ff04007387 */ /* 0x0001e20000100c00 */
[----:B------:R-:W-:-:S03]  /*1960*/  ISETP.NE.AND P2, PT, R3, R2, PT ;  /* 0x000000020300720c */ /* 0x000fc60003f45270 */
[----:B------:R0:W-:Y:S04]  /*1970*/  STL.128 [R4+0x10], RZ ;  /* 0x000010ff04007387 */ /* 0x0001e80000100c00 */
[----:B------:R0:W-:Y:S04]  /*1980*/  STL.128 [R4+0x20], RZ ;  /* 0x000020ff04007387 */ /* 0x0001e80000100c00 */
[----:B------:R0:W-:Y:S02]  /*1990*/  STL.128 [R4+0x30], RZ ;  /* 0x000030ff04007387 */ /* 0x0001e40000100c00 */
[----:B------:R-:W-:Y:S05]  /*19a0*/  @P2 BRA `(.L_x_17) ;  /* 0xfffffffc00e02947 */ /* 0x000fea000383ffff */
.L_x_16:
[----:B------:R-:W-:Y:S05]  /*19b0*/  @!P4 BRA `(.L_x_18) ;  /* 0x000000000040c947 */ /* 0x000fea0003800000 */
[----:B------:R-:W-:Y:S02]  /*19c0*/  ISETP.GE.U32.AND P2, PT, R5, 0x8, PT ;  /* 0x000000080500780c */ /* 0x000fe40003f46070 */
[----:B------:R-:W-:-:S04]  /*19d0*/  LOP3.LUT R3, R0, 0x5, RZ, 0xc0, !PT ;  /* 0x0000000500037812 */ /* 0x000fc800078ec0ff */
[----:B------:R-:W-:-:S07]  /*19e0*/  ISETP.NE.AND P4, PT, R3, RZ, PT ;  /* 0x000000ff0300720c */ /* 0x000fce0003f85270 */
[C---:B0-----:R-:W-:Y:S02]  /*19f0*/  @P2 IMAD R4, R2.reuse, 0x4, R1 ;  /* 0x0000000402042824 */ /* 0x041fe400078e0201 */
[----:B------:R-:W-:-:S03]  /*1a00*/  @P2 VIADD R2, R2, 0x8 ;  /* 0x0000000802022836 */ /* 0x000fc60000000000 */
[----:B------:R1:W-:Y:S04]  /*1a10*/  @P2 STL.128 [R4], RZ ;  /* 0x000000ff04002387 */ /* 0x0003e80000100c00 */
[----:B------:R1:W-:Y:S01]  /*1a20*/  @P2 STL.128 [R4+0x10], RZ ;  /* 0x000010ff04002387 */ /* 0x0003e20000100c00 */
[----:B------:R-:W-:Y:S05]  /*1a30*/  @!P4 BRA `(.L_x_18) ;  /* 0x000000000020c947 */ /* 0x000fea0003800000 */
[----:B------:R-:W-:Y:S02]  /*1a40*/  ISETP.GE.U32.AND P2, PT, R3, 0x4, PT ;  /* 0x000000040300780c */ /* 0x000fe40003f46070 */
[----:B------:R-:W-:-:S04]  /*1a50*/  LOP3.LUT R0, R0, 0x1, RZ, 0xc0, !PT ;  /* 0x0000000100007812 */ /* 0x000fc800078ec0ff */
[----:B------:R-:W-:-:S07]  /*1a60*/  ISETP.NE.U32.AND P4, PT, R0, 0x1, PT ;  /* 0x000000010000780c */ /* 0x000fce0003f85070 */
[C---:B------:R-:W-:Y:S02]  /*1a70*/  @P2 IMAD R0, R2.reuse, 0x4, R1 ;  /* 0x0000000402002824 */ /* 0x040fe400078e0201 */
[----:B------:R-:W-:-:S03]  /*1a80*/  @P2 VIADD R2, R2, 0x4 ;  /* 0x0000000402022836 */ /* 0x000fc60000000000 */
[----:B------:R2:W-:Y:S02]  /*1a90*/  @P2 STL.128 [R0], RZ ;  /* 0x000000ff00002387 */ /* 0x0005e40000100c00 */
[----:B------:R-:W-:-:S05]  /*1aa0*/  @!P4 LEA R2, R2, R1, 0x2 ;  /* 0x000000010202c211 */ /* 0x000fca00078e10ff */
[----:B------:R2:W-:Y:S02]  /*1ab0*/  @!P4 STL [R2], RZ ;  /* 0x000000ff0200c387 */ /* 0x0005e40000100800 */
.L_x_18:
[----:B------:R-:W-:Y:S01]  /*1ac0*/  IMAD R7, R7, UR17, RZ ;  /* 0x0000001107077c24 */ /* 0x000fe2000f8e02ff */
[----:B------:R-:W-:Y:S01]  /*1ad0*/  SEL R6, R6, UR5, !P0 ;  /* 0x0000000506067c07 */ /* 0x000fe2000c000000 */
[----:B------:R-:W-:Y:S01]  /*1ae0*/  IMAD R5, R8, UR18, R13 ;  /* 0x0000001208057c24 */ /* 0x000fe2000f8e020d */
[----:B------:R-:W-:Y:S01]  /*1af0*/  UMOV UR4, URZ ;  /* 0x000000ff00047c82 */ /* 0x000fe20008000000 */
[----:B01----:R-:W-:-:S07]  /*1b00*/  IMAD R4, R9, UR19, R12 ;  /* 0x0000001309047c24 */ /* 0x003fce000f8e020c */
.L_x_40:
[----:B------:R-:W-:Y:S01]  /*1b10*/  ISETP.GE.U32.AND P4, PT, R13, UR13, PT ;  /* 0x0000000d0d007c0c */ /* 0x000fe2000bf86070 */
[----:B------:R-:W-:-:S12]  /*1b20*/  BSSY.RECONVERGENT B0, `(.L_x_19) ;  /* 0x0000034000007945 */ /* 0x000fd80003800200 */
[----:B012-4-:R-:W-:Y:S05]  /*1b30*/  @P4 BRA `(.L_x_20) ;  /* 0x0000000000c84947 */ /* 0x017fea0003800000 */
[----:B------:R-:W0:Y:S01]  /*1b40*/  I2F.U32.RP R8, R6 ;  /* 0x0000000600087306 */ /* 0x000e220000209000 */
[----:B------:R-:W-:Y:S01]  /*1b50*/  IMAD.MOV R9, RZ, RZ, -R6 ;  /* 0x000000ffff097224 */ /* 0x000fe200078e0a06 */
[----:B------:R-:W-:Y:S01]  /*1b60*/  LOP3.LUT R10, RZ, R6, RZ, 0x33, !PT ;  /* 0x00000006ff0a7212 */ /* 0x000fe200078e33ff */
[----:B------:R-:W-:Y:S01]  /*1b70*/  IMAD.MOV.U32 R17, RZ, RZ, RZ ;  /* 0x000000ffff117224 */ /* 0x000fe200078e00ff */
[----:B------:R-:W-:-:S04]  /*1b80*/  MOV R11, 0x400 ;  /* 0x00000400000b7802 */ /* 0x000fc80000000f00 */
[----:B0-----:R-:W2:Y:S02]  /*1b90*/  MUFU.RCP R8, R8 ;  /* 0x0000000800087308 */ /* 0x001ea40000001000 */
[----:B--2---:R-:W-:Y:S02]  /*1ba0*/  VIADD R2, R8, 0xffffffe ;  /* 0x0ffffffe08027836 */ /* 0x004fe40000000000 */
[----:B------:R-:W0:Y:S04]  /*1bb0*/  S2R R8, SR_CgaCtaId ;  /* 0x0000000000087919 */ /* 0x000e280000008800 */
[----:B------:R1:W2:Y:S02]  /*1bc0*/  F2I.FTZ.U32.TRUNC.NTZ R3, R2 ;  /* 0x0000000200037305 */ /* 0x0002a4000021f000 */
[----:B-1----:R-:W-:-:S02]  /*1bd0*/  IMAD.MOV.U32 R2, RZ, RZ, RZ ;  /* 0x000000ffff027224 */ /* 0x002fc400078e00ff */
[----:B--2---:R-:W-:-:S04]  /*1be0*/  IMAD R9, R9, R3, RZ ;  /* 0x0000000309097224 */ /* 0x004fc800078e02ff */
[----:B------:R-:W-:-:S06]  /*1bf0*/  IMAD.HI.U32 R0, R3, R9, R2 ;  /* 0x0000000903007227 */ /* 0x000fcc00078e0002 */
[----:B------:R-:W-:-:S04]  /*1c00*/  IMAD.HI.U32 R3, R0, UR13, RZ ;  /* 0x0000000d00037c27 */ /* 0x000fc8000f8e00ff */
[----:B------:R-:W-:Y:S01]  /*1c10*/  IMAD.MOV R9, RZ, RZ, -R3 ;  /* 0x000000ffff097224 */ /* 0x000fe200078e0a03 */
[----:B0-----:R-:W-:-:S03]  /*1c20*/  LEA R11, R8, R11, 0x18 ;  /* 0x0000000b080b7211 */ /* 0x001fc600078ec0ff */
[----:B------:R-:W-:-:S05]  /*1c30*/  IMAD R9, R6, R9, UR13 ;  /* 0x0000000d06097e24 */ /* 0x000fca000f8e0209 */
[----:B------:R-:W-:-:S13]  /*1c40*/  ISETP.GE.U32.AND P0, PT, R9, R6, PT ;  /* 0x000000060900720c */ /* 0x000fda0003f06070 */
[C---:B------:R-:W-:Y:S01]  /*1c50*/  @P0 IADD3 R9, PT, PT, -R6.reuse, R9, RZ ;  /* 0x0000000906090210 */ /* 0x040fe20007ffe1ff */
[----:B------:R-:W-:Y:S01]  /*1c60*/  @P0 VIADD R3, R3, 0x1 ;  /* 0x0000000103030836 */ /* 0x000fe20000000000 */
[----:B------:R-:W-:Y:S02]  /*1c70*/  ISETP.NE.U32.AND P0, PT, R6, RZ, PT ;  /* 0x000000ff0600720c */ /* 0x000fe40003f05070 */
[----:B------:R-:W-:Y:S01]  /*1c80*/  ISETP.GE.U32.AND P2, PT, R9, R6, PT ;  /* 0x000000060900720c */ /* 0x000fe20003f46070 */
[----:B------:R-:W-:-:S12]  /*1c90*/  IMAD.U32 R9, RZ, RZ, UR4 ;  /* 0x00000004ff097e24 */ /* 0x000fd8000f8e00ff */
[----:B------:R-:W-:-:S05]  /*1ca0*/  @P2 VIADD R3, R3, 0x1 ;  /* 0x0000000103032836 */ /* 0x000fca0000000000 */
[----:B------:R-:W-:-:S05]  /*1cb0*/  SEL R16, R10, R3, !P0 ;  /* 0x000000030a107207 */ /* 0x000fca0004000000 */
[----:B------:R-:W-:-:S07]  /*1cc0*/  IMAD R16, R16, R9, UR4 ;  /* 0x0000000410107e24 */ /* 0x000fce000f8e0209 */
.L_x_21:
[-C--:B------:R-:W-:Y:S01]  /*1cd0*/  IADD3 R21, PT, PT, R13, R17.reuse, RZ ;  /* 0x000000110d157210 */ /* 0x080fe20007ffe0ff */
[----:B------:R-:W-:-:S04]  /*1ce0*/  IMAD.HI.U32 R23, R0, R17, RZ ;  /* 0x0000001100177227 */ /* 0x000fc800078e00ff */
[----:B------:R-:W-:Y:S02]  /*1cf0*/  IMAD R22, R21, 0x8, R12 ;  /* 0x0000000815167824 */ /* 0x000fe400078e020c */
[----:B------:R-:W-:Y:S02]  /*1d00*/  IMAD.MOV R25, RZ, RZ, -R23 ;  /* 0x000000ffff197224 */ /* 0x000fe400078e0a17 */
[----:B------:R-:W-:Y:S02]  /*1d10*/  IMAD.U32 R22, R22, 0x8, R11 ;  /* 0x0000000816167824 */ /* 0x000fe400078e000b */
[C-C-:B------:R-:W-:Y:S02]  /*1d20*/  IMAD R25, R6.reuse, R25, R17.reuse ;  /* 0x0000001906197224 */ /* 0x140fe400078e0211 */
[----:B------:R-:W-:Y:S01]  /*1d30*/  IMAD.IADD R17, R6, 0x1, R17 ;  /* 0x0000000106117824 */ /* 0x000fe200078e0211 */
[----:B------:R-:W0:Y:S02]  /*1d40*/  LDS.64 R2, [R22] ;  /* 0x0000000016027984 */ /* 0x000e240000000a00 */
[----:B------:R-:W-:-:S02]  /*1d50*/  ISETP.GE.U32.AND P2, PT, R25, R6, PT ;  /* 0x000000061900720c */ /* 0x000fc40003f46070 */
[----:B------:R-:W1:Y:S01]  /*1d60*/  LDS.64 R8, [R22+0x20] ;  /* 0x0000200016087984 */ /* 0x000e620000000a00 */
[----:B------:R-:W-:-:S10]  /*1d70*/  VIADDMNMX.U32 R21, R21, R6, R17, !PT ;  /* 0x0000000615157246 */ /* 0x000fd40007800011 */
[----:B------:R-:W-:Y:S01]  /*1d80*/  @P2 IMAD.IADD R25, R25, 0x1, -R6 ;  /* 0x0000000119192824 */ /* 0x000fe200078e0a06 */
[----:B------:R-:W-:-:S04]  /*1d90*/  @P2 IADD3 R23, PT, PT, R23, 0x1, RZ ;  /* 0x0000000117172810 */ /* 0x000fc80007ffe0ff */
[----:B------:R-:W-:-:S13]  /*1da0*/  ISETP.GE.U32.AND P5, PT, R25, R6, PT ;  /* 0x000000061900720c */ /* 0x000fda0003fa6070 */
[----:B------:R-:W-:-:S05]  /*1db0*/  @P5 VIADD R23, R23, 0x1 ;  /* 0x0000000117175836 */ /* 0x000fca0000000000 */
[----:B------:R-:W-:Y:S02]  /*1dc0*/  SEL R23, R10, R23, !P0 ;  /* 0x000000170a177207 */ /* 0x000fe40004000000 */
[----:B0-----:R-:W-:-:S04]  /*1dd0*/  FMNMX3 R2, R2, RZ, R3, !PT ;  /* 0x000000ff02027276 */ /* 0x001fc80007800003 */
[----:B-1----:R-:W-:Y:S01]  /*1de0*/  FMNMX3 R9, R8, R2, R9, !PT ;  /* 0x0000000208097276 */ /* 0x002fe20007800009 */
[----:B------:R-:W-:-:S03]  /*1df0*/  IMAD.IADD R2, R16, 0x1, R23 ;  /* 0x0000000110027824 */ /* 0x000fc600078e0217 */
[----:B------:R-:W-:Y:S01]  /*1e00*/  FSETP.GT.AND P2, PT, R9, RZ, PT ;  /* 0x000000ff0900720b */ /* 0x000fe20003f44000 */
[----:B------:R-:W-:-:S12]  /*1e10*/  IMAD R2, R2, 0x4, R1 ;  /* 0x0000000402027824 */ /* 0x000fd800078e0201 */
[----:B------:R0:W-:Y:S04]  /*1e20*/  @P2 STL [R2], R9 ;  /* 0x0000000902002387 */ /* 0x0001e80000100800 */
[----:B------:R0:W-:Y:S01]  /*1e30*/  @!P2 STL [R2], RZ ;  /* 0x000000ff0200a387 */ /* 0x0001e20000100800 */
[----:B------:R-:W-:-:S13]  /*1e40*/  ISETP.GE.U32.AND P2, PT, R21, UR13, PT ;  /* 0x0000000d15007c0c */ /* 0x000fda000bf46070 */
[----:B0-----:R-:W-:Y:S05]  /*1e50*/  @!P2 BRA `(.L_x_21) ;  /* 0xfffffffc009ca947 */ /* 0x001fea000383ffff */
.L_x_20:
[----:B------:R-:W-:Y:S05]  /*1e60*/  BSYNC.RECONVERGENT B0 ;  /* 0x0000000000007941 */ /* 0x000fea0003800200 */
.L_x_19:
[----:B------:R-:W2:Y:S01]  /*1e70*/  LDCU UR11, c[0x0][0x39c] ;  /* 0x00007380ff0b77ac */ /* 0x000ea20008000800 */
[----:B------:R-:W-:Y:S01]  /*1e80*/  BSSY.RECONVERGENT B1, `(.L_x_22) ;  /* 0x00000e9000017945 */ /* 0x000fe20003800200 */
[----:B------:R-:W-:Y:S01]  /*1e90*/  UIADD3 UR5, UPT, UPT, UR4, 0x1, URZ ;  /* 0x0000000104057890 */ /* 0x000fe2000fffe0ff */
[----:B--2---:R-:W-:-:S05]  /*1ea0*/  MOV R0, UR11 ;  /* 0x0000000b00007c02 */ /* 0x004fca0008000f00 */
[----:B------:R-:W-:-:S13]  /*1eb0*/  ISETP.LE.OR P0, PT, R0, UR5, P3 ;  /* 0x0000000500007c0c */ /* 0x000fda0009f03670 */
[----:B------:R-:W-:Y:S05]  /*1ec0*/  @P0 BRA `(.L_x_23) ;  /* 0x0000000c00900947 */ /* 0x000fea0003800000 */
[----:B------:R-:W-:-:S07]  /*1ed0*/  IMAD.MOV.U32 R3, RZ, RZ, RZ ;  /* 0x000000ffff037224 */ /* 0x000fce00078e00ff */
.L_x_34:
[----:B01----:R-:W0:Y:S01]  /*1ee0*/  LDC R25, c[0x0][0x398] ;  /* 0x0000e600ff197b82 */ /* 0x003e220000000800 */
[----:B--2---:R-:W-:Y:S01]  /*1ef0*/  VIADD R0, R15, UR6 ;  /* 0x000000060f007c36 */ /* 0x004fe20008000000 */
[----:B------:R-:W-:Y:S01]  /*1f00*/  BSSY.RECONVERGENT B0, `(.L_x_24) ;  /* 0x00000dc000007945 */ /* 0x000fe20003800200 */
[----:B------:R-:W-:Y:S02]  /*1f10*/  IMAD.U32 R9, RZ, RZ, UR7 ;  /* 0x00000007ff097e24 */ /* 0x000fe4000f8e00ff */
[----:B------:R-:W-:Y:S02]  /*1f20*/  IMAD.IADD R2, R20, 0x1, R3 ;  /* 0x0000000114027824 */ /* 0x000fe400078e0203 */
[----:B------:R-:W-:-:S04]  /*1f30*/  IMAD R0, R9, UR5, R0 ;  /* 0x0000000509007c24 */ /* 0x000fc8000f8e0200 */
[----:B0-----:R-:W-:-:S05]  /*1f40*/  IMAD R9, R2, R25, R0 ;  /* 0x0000001902097224 */ /* 0x001fca00078e0200 */
[----:B------:R-:W-:-:S13]  /*1f50*/  ISETP.GE.AND P0, PT, R9, UR10, PT ;  /* 0x0000000a09007c0c */ /* 0x000fda000bf06270 */
[----:B----4-:R-:W-:Y:S05]  /*1f60*/  @P0 BRA `(.L_x_25) ;  /* 0x0000000c00540947 */ /* 0x010fea0003800000 */
[----:B------:R-:W0:Y:S02]  /*1f70*/  LDCU.64 UR16, c[0x0][0x380] ;  /* 0x00007000ff1077ac */ /* 0x000e240008000a00 */
[----:B0-----:R-:W-:Y:S01]  /*1f80*/  MOV R16, UR16 ;  /* 0x0000001000107c02 */ /* 0x001fe20008000f00 */
[----:B------:R-:W-:-:S04]  /*1f90*/  IMAD.U32 R17, RZ, RZ, UR17 ;  /* 0x00000011ff117e24 */ /* 0x000fc8000f8e00ff */
[----:B------:R-:W-:-:S06]  /*1fa0*/  IMAD.WIDE R8, R9, 0x4, R16 ;  /* 0x0000000409087825 */ /* 0x000fcc00078e0210 */
        /* <DEDUP_REMOVED lines=8> */
[----:B------:R-:W-:Y:S02]  /*2030*/  ULOP3.LUT UP0, URZ, UR9, 0x2, URZ, 0xc0, !UPT ;  /* 0x0000000209ff7892 */ /* 0x000fe4000f80c0ff */
[----:B0-----:R-:W-:Y:S01]  /*2040*/  IMAD.U32 R8, RZ, RZ, UR9 ;  /* 0x00000009ff087e24 */ /* 0x001fe2000f8e00ff */
[----:B------:R-:W-:Y:S01]  /*2050*/  UIMAD UR11, UR7, UR5, UR6 ;  /* 0x00000005070b72a4 */ /* 0x000fe2000f8e0206 */
[----:B------:R-:W-:-:S03]  /*2060*/  IMAD.MOV.U32 R23, RZ, RZ, R14 ;  /* 0x000000ffff177224 */ /* 0x000fc600078e000e */
[----:B------:R-:W-:Y:S02]  /*2070*/  IADD3 R8, PT, PT, R8, -0x5, -R15 ;  /* 0xfffffffb08087810 */ /* 0x000fe40007ffe80f */
[----:B------:R-:W-:Y:S02]  /*2080*/  IMAD R22, R2, R25, UR11 ;  /* 0x0000000b02167e24 */ /* 0x000fe4000f8e0219 */
[----:B------:R-:W-:Y:S01]  /*2090*/  ISETP.GE.U32.AND P0, PT, R8, 0x3, PT ;  /* 0x000000030800780c */ /* 0x000fe20003f06070 */
[----:B------:R-:W-:-:S12]  /*20a0*/  BRA.U !UP0, `(.L_x_26) ;  /* 0x0000000108387547 */ /* 0x000fd8000b800000 */
[----:B------:R-:W0:Y:S01]  /*20b0*/  LDCU.64 UR16, c[0x0][0x380] ;  /* 0x00007000ff1077ac */ /* 0x000e220008000a00 */
[-C--:B------:R-:W-:Y:S02]  /*20c0*/  IADD3 R10, PT, PT, R14, R22.reuse, RZ ;  /* 0x000000160e0a7210 */ /* 0x080fe40007ffe0ff */
[----:B------:R-:W-:Y:S02]  /*20d0*/  IADD3 R9, P6, PT, R15, R22, RZ ;  /* 0x000000160f097210 */ /* 0x000fe40007fde0ff */
[C---:B------:R-:W-:Y:S01]  /*20e0*/  ISETP.GE.AND P5, PT, R10.reuse, UR10, PT ;  /* 0x0000000a0a007c0c */ /* 0x040fe2000bfa6270 */
[----:B------:R-:W-:Y:S01]  /*20f0*/  VIADD R8, R10, 0x1 ;  /* 0x000000010a087836 */ /* 0x000fe20000000000 */
[----:B------:R-:W-:-:S04]  /*2100*/  LEA.HI.X.SX32 R10, R22, RZ, 0x1, P6 ;  /* 0x000000ff160a7211 */ /* 0x000fc800030f0eff */
[----:B------:R-:W-:Y:S02]  /*2110*/  ISETP.GE.AND P2, PT, R8, UR10, PT ;  /* 0x0000000a08007c0c */ /* 0x000fe4000bf46270 */
[----:B0-----:R-:W-:-:S04]  /*2120*/  LEA R8, P6, R9, UR16, 0x2 ;  /* 0x0000001009087c11 */ /* 0x001fc8000f8c10ff */
[----:B------:R-:W-:-:S05]  /*2130*/  LEA.HI.X R9, R9, UR17, R10, 0x2, P6 ;  /* 0x0000001109097c11 */ /* 0x000fca000b0f140a */
[----:B------:R-:W2:Y:S04]  /*2140*/  @!P5 LDG.E R10, desc[UR14][R8.64+0x10] ;  /* 0x0000100e080ad981 */ /* 0x000ea8000c1e1900 */
[----:B------:R-:W3:Y:S01]  /*2150*/  @!P2 LDG.E R24, desc[UR14][R8.64+0x14] ;  /* 0x0000140e0818a981 */ /* 0x000ee2000c1e1900 */
[----:B------:R-:W-:-:S03]  /*2160*/  VIADD R23, R15, 0x6 ;  /* 0x000000060f177836 */ /* 0x000fc60000000000 */
[----:B--2---:R0:W-:Y:S04]  /*2170*/  @!P5 STS [R21+0x10], R10 ;  /* 0x0000100a1500d388 */ /* 0x0041e80000000800 */
[----:B---3--:R0:W-:Y:S02]  /*2180*/  @!P2 STS [R21+0x14], R24 ;  /* 0x000014181500a388 */ /* 0x0081e40000000800 */
.L_x_26:
[----:B------:R-:W-:Y:S05]  /*2190*/  @!P0 BRA `(.L_x_25) ;  /* 0x0000000800c88947 */ /* 0x000fea0003800000 */
[----:B------:R-:W-:Y:S01]  /*21a0*/  ISETP.GE.U32.AND P2, PT, R23, UR9, PT ;  /* 0x0000000917007c0c */ /* 0x000fe2000bf46070 */
[----:B------:R-:W-:Y:S01]  /*21b0*/  BSSY.RECONVERGENT B2, `(.L_x_27) ;  /* 0x0000017000027945 */ /* 0x000fe20003800200 */
[----:B------:R-:W-:-:S11]  /*21c0*/  PLOP3.LUT P0, PT, PT, PT, PT, 0x80, 0x8 ;  /* 0x000000000008781c */ /* 0x000fd60003f0f070 */
[----:B------:R-:W-:Y:S05]  /*21d0*/  @!P2 BRA `(.L_x_28) ;  /* 0x000000000050a947 */ /* 0x000fea0003800000 */
[----:B------:R-:W-:-:S04]  /*21e0*/  IMAD.IADD R9, R22, 0x1, R23 ;  /* 0x0000000116097824 */ /* 0x000fc800078e0217 */
[C---:B------:R-:W-:Y:S01]  /*21f0*/  VIADD R8, R9.reuse, 0x1 ;  /* 0x0000000109087836 */ /* 0x040fe20000000000 */
[C---:B0-----:R-:W-:Y:S01]  /*2200*/  IADD3 R10, PT, PT, R9.reuse, 0x2, RZ ;  /* 0x00000002090a7810 */ /* 0x041fe20007ffe0ff */
[C---:B------:R-:W-:Y:S01]  /*2210*/  VIADD R11, R9.reuse, 0x3 ;  /* 0x00000003090b7836 */ /* 0x040fe20000000000 */
[C---:B------:R-:W-:Y:S02]  /*2220*/  ISETP.GE.AND P0, PT, R9.reuse, UR10, PT ;  /* 0x0000000a09007c0c */ /* 0x040fe4000bf06270 */
[----:B------:R-:W-:Y:S01]  /*2230*/  ISETP.GE.AND P2, PT, R8, UR10, PT ;  /* 0x0000000a08007c0c */ /* 0x000fe2000bf46270 */
[----:B------:R-:W-:Y:S01]  /*2240*/  IMAD.WIDE R8, R9, 0x4, R16 ;  /* 0x0000000409087825 */ /* 0x000fe200078e0210 */
[----:B------:R-:W-:Y:S02]  /*2250*/  ISETP.GE.AND P5, PT, R10, UR10, PT ;  /* 0x0000000a0a007c0c */ /* 0x000fe4000bfa6270 */
[----:B------:R-:W-:-:S07]  /*2260*/  ISETP.GE.AND P6, PT, R11, UR10, PT ;  /* 0x0000000a0b007c0c */ /* 0x000fce000bfc6270 */
[----:B------:R-:W2:Y:S04]  /*2270*/  @!P0 LDG.E R10, desc[UR14][R8.64] ;  /* 0x0000000e080a8981 */ /* 0x000ea8000c1e1900 */
[----:B------:R-:W3:Y:S04]  /*2280*/  @!P2 LDG.E R11, desc[UR14][R8.64+0x4] ;  /* 0x0000040e080ba981 */ /* 0x000ee8000c1e1900 */
[----:B------:R-:W4:Y:S04]  /*2290*/  @!P5 LDG.E R21, desc[UR14][R8.64+0x8] ;  /* 0x0000080e0815d981 */ /* 0x000f28000c1e1900 */
[----:B------:R-:W5:Y:S01]  /*22a0*/  @!P6 LDG.E R24, desc[UR14][R8.64+0xc] ;  /* 0x00000c0e0818e981 */ /* 0x000f62000c1e1900 */
[----:B------:R-:W-:-:S02]  /*22b0*/  IMAD R25, R23, 0x4, R0 ;  /* 0x0000000417197824 */ /* 0x000fc400078e0200 */
[----:B------:R-:W-:-:S03]  /*22c0*/  VIADD R23, R23, 0x4 ;  /* 0x0000000417177836 */ /* 0x000fc60000000000 */
[----:B--2---:R1:W-:Y:S01]  /*22d0*/  @!P0 STS [R25], R10 ;  /* 0x0000000a19008388 */ /* 0x0043e20000000800 */
[----:B------:R-:W-:-:S03]  /*22e0*/  PLOP3.LUT P0, PT, PT, PT, PT, 0x8, 0x80 ;  /* 0x000000000080781c */ /* 0x000fc60003f0e170 */
[----:B---3--:R1:W-:Y:S04]  /*22f0*/  @!P2 STS [R25+0x4], R11 ;  /* 0x0000040b1900a388 */ /* 0x0083e80000000800 */
[----:B----4-:R1:W-:Y:S04]  /*2300*/  @!P5 STS [R25+0x8], R21 ;  /* 0x000008151900d388 */ /* 0x0103e80000000800 */
[----:B-----5:R1:W-:Y:S02]  /*2310*/  @!P6 STS [R25+0xc], R24 ;  /* 0x00000c181900e388 */ /* 0x0203e40000000800 */
.L_x_28:
[----:B------:R-:W-:Y:S05]  /*2320*/  BSYNC.RECONVERGENT B2 ;  /* 0x0000000000027941 */ /* 0x000fea0003800200 */
.L_x_27:
[C---:B------:R-:W-:Y:S01]  /*2330*/  ISETP.LT.U32.AND P2, PT, R23.reuse, UR9, PT ;  /* 0x0000000917007c0c */ /* 0x040fe2000bf41070 */
[----:B------:R-:W-:Y:S01]  /*2340*/  BSSY.RECONVERGENT B2, `(.L_x_29) ;  /* 0x0000056000027945 */ /* 0x000fe20003800200 */
[----:B------:R-:W-:-:S04]  /*2350*/  IADD3 R8, PT, PT, -R23, UR9, RZ ;  /* 0x0000000917087c10 */ /* 0x000fc8000fffe1ff */
[----:B------:R-:W-:-:S13]  /*2360*/  ISETP.LE.U32.OR P2, PT, R8, 0xc, !P2 ;  /* 0x0000000c0800780c */ /* 0x000fda0005743470 */
[----:B------:R-:W-:Y:S05]  /*2370*/  @P2 BRA `(.L_x_30) ;  /* 0x0000000400482947 */ /* 0x000fea0003800000 */
[----:B------:R-:W2:Y:S01]  /*2380*/  LDC.64 R16, c[0x0][0x380] ;  /* 0x0000e000ff107b82 */ /* 0x000ea20000000a00 */
[----:B01----:R-:W-:Y:S01]  /*2390*/  IMAD.U32 R21, RZ, RZ, UR9 ;  /* 0x00000009ff157e24 */ /* 0x003fe2000f8e00ff */
[----:B------:R-:W-:-:S04]  /*23a0*/  PLOP3.LUT P0, PT, PT, PT, PT, 0x8, 0x80 ;  /* 0x000000000080781c */ /* 0x000fc80003f0e170 */
[----:B------:R-:W-:-:S09]  /*23b0*/  IADD3 R21, PT, PT, R21, -0xc, RZ ;  /* 0xfffffff415157810 */ /* 0x000fd20007ffe0ff */
.L_x_31:
[----:B------:R-:W-:-:S04]  /*23c0*/  IMAD.IADD R25, R22, 0x1, R23 ;  /* 0x0000000116197824 */ /* 0x000fc800078e0217 */
[C---:B--2---:R-:W-:Y:S01]  /*23d0*/  IMAD.WIDE R10, R25.reuse, 0x4, R16 ;  /* 0x00000004190a7825 */ /* 0x044fe200078e0210 */
[----:B------:R-:W-:-:S13]  /*23e0*/  ISETP.GE.AND P2, PT, R25, UR10, PT ;  /* 0x0000000a19007c0c */ /* 0x000fda000bf46270 */
[----:B------:R-:W2:Y:S01]  /*23f0*/  @!P2 LDG.E R9, desc[UR14][R10.64] ;  /* 0x0000000e0a09a981 */ /* 0x000ea2000c1e1900 */
[----:B------:R-:W-:Y:S02]  /*2400*/  IMAD R24, R23, 0x4, R0 ;  /* 0x0000000417187824 */ /* 0x000fe400078e0200 */
[----:B------:R-:W-:-:S03]  /*2410*/  VIADD R8, R25, 0x1 ;  /* 0x0000000119087836 */ /* 0x000fc60000000000 */
[----:B--2---:R0:W-:Y:S02]  /*2420*/  @!P2 STS [R24], R9 ;  /* 0x000000091800a388 */ /* 0x0041e40000000800 */
[----:B------:R-:W-:-:S13]  /*2430*/  ISETP.GE.AND P2, PT, R8, UR10, PT ;  /* 0x0000000a08007c0c */ /* 0x000fda000bf46270 */
[----:B------:R-:W2:Y:S01]  /*2440*/  @!P2 LDG.E R27, desc[UR14][R10.64+0x4] ;  /* 0x0000040e0a1ba981 */ /* 0x000ea2000c1e1900 */
[----:B------:R-:W-:-:S03]  /*2450*/  VIADD R8, R25, 0x2 ;  /* 0x0000000219087836 */ /* 0x000fc60000000000 */
[----:B--2---:R1:W-:Y:S02]  /*2460*/  @!P2 STS [R24+0x4], R27 ;  /* 0x0000041b1800a388 */ /* 0x0043e40000000800 */
[----:B------:R-:W-:-:S13]  /*2470*/  ISETP.GE.AND P2, PT, R8, UR10, PT ;  /* 0x0000000a08007c0c */ /* 0x000fda000bf46270 */
[----:B------:R-:W2:Y:S01]  /*2480*/  @!P2 LDG.E R29, desc[UR14][R10.64+0x8] ;  /* 0x0000080e0a1da981 */ /* 0x000ea2000c1e1900 */
[----:B------:R-:W-:-:S03]  /*2490*/  IADD3 R8, PT, PT, R25, 0x3, RZ ;  /* 0x0000000319087810 */ /* 0x000fc60007ffe0ff */
[----:B--2---:R2:W-:Y:S01]  /*24a0*/  @!P2 STS [R24+0x8], R29 ;  /* 0x0000081d1800a388 */ /* 0x0045e20000000800 */
[----:B------:R-:W-:-:S13]  /*24b0*/  ISETP.GE.AND P2, PT, R8, UR10, PT ;  /* 0x0000000a08007c0c */ /* 0x000fda000bf46270 */
[----:B------:R-:W3:Y:S01]  /*24c0*/  @!P2 LDG.E R28, desc[UR14][R10.64+0xc] ;  /* 0x00000c0e0a1ca981 */ /* 0x000ee2000c1e1900 */
[----:B------:R-:W-:-:S04]  /*24d0*/  VIADD R26, R23, 0x4 ;  /* 0x00000004171a7836 */ /* 0x000fc80000000000 */
[----:B0-----:R-:W-:Y:S01]  /*24e0*/  IMAD.IADD R9, R22, 0x1, R26 ;  /* 0x0000000116097824 */ /* 0x001fe200078e021a */
[----:B---3--:R-:W-:Y:S04]  /*24f0*/  @!P2 STS [R24+0xc], R28 ;  /* 0x00000c1c1800a388 */ /* 0x008fe80000000800 */
[C---:B------:R-:W-:Y:S01]  /*2500*/  ISETP.GE.AND P2, PT, R9.reuse, UR10, PT ;  /* 0x0000000a09007c0c */ /* 0x040fe2000bf46270 */
[----:B------:R-:W-:-:S12]  /*2510*/  IMAD.WIDE R8, R9, 0x4, R16 ;  /* 0x0000000409087825 */ /* 0x000fd800078e0210 */
[----:B-1----:R-:W3:Y:S01]  /*2520*/  @!P2 LDG.E R27, desc[UR14][R8.64] ;  /* 0x0000000e081ba981 */ /* 0x002ee2000c1e1900 */
[----:B------:R-:W-:Y:S02]  /*2530*/  IMAD R26, R26, 0x4, R0 ;  /* 0x000000041a1a7824 */ /* 0x000fe400078e0200 */
[----:B--2---:R-:W-:-:S03]  /*2540*/  VIADD R29, R25, 0x5 ;  /* 0x00000005191d7836 */ /* 0x004fc60000000000 */
[----:B---3--:R0:W-:Y:S02]  /*2550*/  @!P2 STS [R26], R27 ;  /* 0x0000001b1a00a388 */ /* 0x0081e40000000800 */
[----:B------:R-:W-:-:S13]  /*2560*/  ISETP.GE.AND P2, PT, R29, UR10, PT ;  /* 0x0000000a1d007c0c */ /* 0x000fda000bf46270 */
[----:B------:R-:W2:Y:S01]  /*2570*/  @!P2 LDG.E R11, desc[UR14][R8.64+0x4] ;  /* 0x0000040e080ba981 */ /* 0x000ea2000c1e1900 */
[----:B------:R-:W-:-:S03]  /*2580*/  IADD3 R10, PT, PT, R25, 0x6, RZ ;  /* 0x00000006190a7810 */ /* 0x000fc60007ffe0ff */
[----:B--2---:R1:W-:Y:S01]  /*2590*/  @!P2 STS [R26+0x4], R11 ;  /* 0x0000040b1a00a388 */ /* 0x0043e20000000800 */
[----:B------:R-:W-:-:S13]  /*25a0*/  ISETP.GE.AND P2, PT, R10, UR10, PT ;  /* 0x0000000a0a007c0c */ /* 0x000fda000bf46270 */
[----:B------:R-:W2:Y:S01]  /*25b0*/  @!P2 LDG.E R29, desc[UR14][R8.64+0x8] ;  /* 0x0000080e081da981 */ /* 0x000ea2000c1e1900 */
[----:B------:R-:W-:-:S03]  /*25c0*/  VIADD R10, R25, 0x7 ;  /* 0x00000007190a7836 */ /* 0x000fc60000000000 */
[----:B--2---:R2:W-:Y:S02]  /*25d0*/  @!P2 STS [R26+0x8], R29 ;  /* 0x0000081d1a00a388 */ /* 0x0045e40000000800 */
[----:B------:R-:W-:-:S13]  /*25e0*/  ISETP.GE.AND P2, PT, R10, UR10, PT ;  /* 0x0000000a0a007c0c */ /* 0x000fda000bf46270 */
[----:B0-----:R-:W3:Y:S01]  /*25f0*/  @!P2 LDG.E R27, desc[UR14][R8.64+0xc] ;  /* 0x00000c0e081ba981 */ /* 0x001ee2000c1e1900 */
[----:B------:R-:W-:-:S04]  /*2600*/  VIADD R24, R23, 0x8 ;  /* 0x0000000817187836 */ /* 0x000fc80000000000 */
[----:B------:R-:W-:Y:S01]  /*2610*/  IMAD.IADD R10, R22, 0x1, R24 ;  /* 0x00000001160a7824 */ /* 0x000fe200078e0218 */
[----:B---3--:R0:W-:Y:S04]  /*2620*/  @!P2 STS [R26+0xc], R27 ;  /* 0x00000c1b1a00a388 */ /* 0x0081e80000000800 */
[C---:B------:R-:W-:Y:S01]  /*2630*/  ISETP.GE.AND P2, PT, R10.reuse, UR10, PT ;  /* 0x0000000a0a007c0c */ /* 0x040fe2000bf46270 */
[----:B-1----:R-:W-:-:S12]  /*2640*/  IMAD.WIDE R10, R10, 0x4, R16 ;  /* 0x000000040a0a7825 */ /* 0x002fd800078e0210 */
[----:B------:R-:W3:Y:S01]  /*2650*/  @!P2 LDG.E R28, desc[UR14][R10.64] ;  /* 0x0000000e0a1ca981 */ /* 0x000ee2000c1e1900 */
[----:B------:R-:W-:Y:S01]  /*2660*/  IMAD R24, R24, 0x4, R0 ;  /* 0x0000000418187824 */ /* 0x000fe200078e0200 */
[----:B--2---:R-:W-:-:S04]  /*2670*/  IADD3 R29, PT, PT, R25, 0x9, RZ ;  /* 0x00000009191d7810 */ /* 0x004fc80007ffe0ff */
[----:B---3--:R-:W-:Y:S01]  /*2680*/  @!P2 STS [R24], R28 ;  /* 0x0000001c1800a388 */ /* 0x008fe20000000800 */
[----:B------:R-:W-:-:S13]  /*2690*/  ISETP.GE.AND P2, PT, R29, UR10, PT ;  /* 0x0000000a1d007c0c */ /* 0x000fda000bf46270 */
[----:B------:R-:W2:Y:S01]  /*26a0*/  @!P2 LDG.E R9, desc[UR14][R10.64+0x4] ;  /* 0x0000040e0a09a981 */ /* 0x000ea2000c1e1900 */
[----:B------:R-:W-:-:S03]  /*26b0*/  VIADD R8, R25, 0xa ;  /* 0x0000000a19087836 */ /* 0x000fc60000000000 */
[----:B--2---:R1:W-:Y:S02]  /*26c0*/  @!P2 STS [R24+0x4], R9 ;  /* 0x000004091800a388 */ /* 0x0043e40000000800 */
[----:B------:R-:W-:-:S13]  /*26d0*/  ISETP.GE.AND P2, PT, R8, UR10, PT ;  /* 0x0000000a08007c0c */ /* 0x000fda000bf46270 */
[----:B0-----:R-:W2:Y:S01]  /*26e0*/  @!P2 LDG.E R27, desc[UR14][R10.64+0x8] ;  /* 0x0000080e0a1ba981 */ /* 0x001ea2000c1e1900 */
[----:B------:R-:W-:-:S03]  /*26f0*/  VIADD R8, R25, 0xb ;  /* 0x0000000b19087836 */ /* 0x000fc60000000000 */
[----:B--2---:R0:W-:Y:S02]  /*2700*/  @!P2 STS [R24+0x8], R27 ;  /* 0x0000081b1800a388 */ /* 0x0041e40000000800 */
[----:B------:R-:W-:-:S13]  /*2710*/  ISETP.GE.AND P2, PT, R8, UR10, PT ;  /* 0x0000000a08007c0c */ /* 0x000fda000bf46270 */
[----:B------:R-:W2:Y:S01]  /*2720*/  @!P2 LDG.E R29, desc[UR14][R10.64+0xc] ;  /* 0x00000c0e0a1da981 */ /* 0x000ea2000c1e1900 */
[----:B------:R-:W-:-:S04]  /*2730*/  VIADD R26, R23, 0xc ;  /* 0x0000000c171a7836 */ /* 0x000fc80000000000 */
[----:B------:R-:W-:Y:S01]  /*2740*/  IMAD.IADD R8, R22, 0x1, R26 ;  /* 0x0000000116087824 */ /* 0x000fe200078e021a */
[----:B--2---:R3:W-:Y:S04]  /*2750*/  @!P2 STS [R24+0xc], R29 ;  /* 0x00000c1d1800a388 */ /* 0x0047e80000000800 */
[C---:B------:R-:W-:Y:S01]  /*2760*/  ISETP.GE.AND P2, PT, R8.reuse, UR10, PT ;  /* 0x0000000a08007c0c */ /* 0x040fe2000bf46270 */
[----:B-1----:R-:W-:-:S12]  /*2770*/  IMAD.WIDE R8, R8, 0x4, R16 ;  /* 0x0000000408087825 */ /* 0x002fd800078e0210 */
[----:B------:R-:W2:Y:S01]  /*2780*/  @!P2 LDG.E R28, desc[UR14][R8.64] ;  /* 0x0000000e081ca981 */ /* 0x000ea2000c1e1900 */
[----:B------:R-:W-:Y:S01]  /*2790*/  LEA R26, R26, R0, 0x2 ;  /* 0x000000001a1a7211 */ /* 0x000fe200078e10ff */
[----:B0-----:R-:W-:-:S04]  /*27a0*/  VIADD R27, R25, 0xd ;  /* 0x0000000d191b7836 */ /* 0x001fc80000000000 */
[----:B--2---:R3:W-:Y:S01]  /*27b0*/  @!P2 STS [R26], R28 ;  /* 0x0000001c1a00a388 */ /* 0x0047e20000000800 */
[----:B------:R-:W-:-:S13]  /*27c0*/  ISETP.GE.AND P2, PT, R27, UR10, PT ;  /* 0x0000000a1b007c0c */ /* 0x000fda000bf46270 */
[----:B------:R-:W2:Y:S01]  /*27d0*/  @!P2 LDG.E R11, desc[UR14][R8.64+0x4] ;  /* 0x0000040e080ba981 */ /* 0x000ea2000c1e1900 */
[C---:B------:R-:W-:Y:S02]  /*27e0*/  VIADD R10, R25.reuse, 0xe ;  /* 0x0000000e190a7836 */ /* 0x040fe40000000000 */
[----:B------:R-:W-:-:S05]  /*27f0*/  VIADD R25, R25, 0xf ;  /* 0x0000000f19197836 */ /* 0x000fca0000000000 */
[----:B------:R-:W-:-:S13]  /*2800*/  ISETP.GE.AND P5, PT, R25, UR10, PT ;  /* 0x0000000a19007c0c */ /* 0x000fda000bfa6270 */
[----:B------:R-:W4:Y:S04]  /*2810*/  @!P5 LDG.E R27, desc[UR14][R8.64+0xc] ;  /* 0x00000c0e081bd981 */ /* 0x000f28000c1e1900 */
[----:B--2---:R3:W-:Y:S01]  /*2820*/  @!P2 STS [R26+0x4], R11 ;  /* 0x0000040b1a00a388 */ /* 0x0047e20000000800 */
[----:B------:R-:W-:-:S13]  /*2830*/  ISETP.GE.AND P2, PT, R10, UR10, PT ;  /* 0x0000000a0a007c0c */ /* 0x000fda000bf46270 */
[----:B------:R-:W2:Y:S01]  /*2840*/  @!P2 LDG.E R25, desc[UR14][R8.64+0x8] ;  /* 0x0000080e0819a981 */ /* 0x000ea2000c1e1900 */
[----:B------:R-:W-:-:S03]  /*2850*/  VIADD R23, R23, 0x10 ;  /* 0x0000001017177836 */ /* 0x000fc60000000000 */
[----:B----4-:R3:W-:Y:S04]  /*2860*/  @!P5 STS [R26+0xc], R27 ;  /* 0x00000c1b1a00d388 */ /* 0x0107e80000000800 */
[----:B--2---:R3:W-:Y:S01]  /*2870*/  @!P2 STS [R26+0x8], R25 ;  /* 0x000008191a00a388 */ /* 0x0047e20000000800 */
[----:B------:R-:W-:-:S13]  /*2880*/  ISETP.GE.U32.AND P2, PT, R23, R21, PT ;  /* 0x000000151700720c */ /* 0x000fda0003f46070 */
[----:B---3--:R-:W-:Y:S05]  /*2890*/  @!P2 BRA `(.L_x_31) ;  /* 0xfffffff800c8a947 */ /* 0x008fea000383ffff */
.L_x_30:
[----:B------:R-:W-:Y:S05]  /*28a0*/  BSYNC.RECONVERGENT B2 ;  /* 0x0000000000027941 */ /* 0x000fea0003800200 */
.L_x_29:
[C---:B------:R-:W-:Y:S01]  /*28b0*/  ISETP.LT.U32.AND P2, PT, R23.reuse, UR9, PT ;  /* 0x0000000917007c0c */ /* 0x040fe2000bf41070 */
[----:B------:R-:W-:Y:S01]  /*28c0*/  BSSY.RECONVERGENT B2, `(.L_x_32) ;  /* 0x000002b000027945 */ /* 0x000fe20003800200 */
[----:B------:R-:W-:-:S04]  /*28d0*/  IADD3 R8, PT, PT, -R23, UR9, RZ ;  /* 0x0000000917087c10 */ /* 0x000fc8000fffe1ff */
[----:B------:R-:W-:-:S13]  /*28e0*/  ISETP.LE.U32.OR P2, PT, R8, 0x4, !P2 ;  /* 0x000000040800780c */ /* 0x000fda0005743470 */
[----:B------:R-:W-:Y:S05]  /*28f0*/  @P2 BRA `(.L_x_33) ;  /* 0x00000000009c2947 */ /* 0x000fea0003800000 */
[----:B------:R-:W-:-:S04]  /*2900*/  IADD3 R9, PT, PT, R22, R23, RZ ;  /* 0x0000001716097210 */ /* 0x000fc80007ffe0ff */
[C---:B------:R-:W-:Y:S01]  /*2910*/  ISETP.GE.AND P0, PT, R9.reuse, UR10, PT ;  /* 0x0000000a09007c0c */ /* 0x040fe2000bf06270 */
[C---:B01----:R-:W-:Y:S02]  /*2920*/  VIADD R10, R9.reuse, 0x2 ;  /* 0x00000002090a7836 */ /* 0x043fe40000000000 */
[----:B------:R-:W-:-:S03]  /*2930*/  VIADD R8, R9, 0x1 ;  /* 0x0000000109087836 */ /* 0x000fc60000000000 */
[----:B------:R-:W-:Y:S01]  /*2940*/  ISETP.GE.AND P6, PT, R10, UR10, PT ;  /* 0x0000000a0a007c0c */ /* 0x000fe2000bfc6270 */
[C---:B------:R-:W-:Y:S01]  /*2950*/  VIADD R10, R9.reuse, 0x3 ;  /* 0x00000003090a7836 */ /* 0x040fe20000000000 */
[----:B------:R-:W-:Y:S01]  /*2960*/  ISETP.GE.AND P5, PT, R8, UR10, PT ;  /* 0x0000000a08007c0c */ /* 0x000fe2000bfa6270 */
[----:B------:R-:W-:-:S03]  /*2970*/  IMAD.WIDE R8, R9, 0x4, R16 ;  /* 0x0000000409087825 */ /* 0x000fc600078e0210 */
[----:B------:R-:W-:Y:S02]  /*2980*/  ISETP.GE.AND P2, PT, R10, UR10, PT ;  /* 0x0000000a0a007c0c */ /* 0x000fe4000bf46270 */
[----:B------:R-:W2:Y:S05]  /*2990*/  @!P0 LDG.E R21, desc[UR14][R8.64] ;  /* 0x0000000e08158981 */ /* 0x000eaa000c1e1900 */
[----:B------:R-:W3:Y:S04]  /*29a0*/  @!P6 LDG.E R10, desc[UR14][R8.64+0x8] ;  /* 0x0000080e080ae981 */ /* 0x000ee8000c1e1900 */
[----:B------:R-:W4:Y:S04]  /*29b0*/  @!P5 LDG.E R24, desc[UR14][R8.64+0x4] ;  /* 0x0000040e0818d981 */ /* 0x000f28000c1e1900 */
[----:B------:R0:W5:Y:S01]  /*29c0*/  @!P2 LDG.E R25, desc[UR14][R8.64+0xc] ;  /* 0x00000c0e0819a981 */ /* 0x000162000c1e1900 */
[C---:B------:R-:W-:Y:S01]  /*29d0*/  VIADD R11, R23.reuse, 0x4 ;  /* 0x00000004170b7836 */ /* 0x040fe20000000000 */
[----:B------:R-:W-:-:S03]  /*29e0*/  LEA R28, R23, R0, 0x2 ;  /* 0x00000000171c7211 */ /* 0x000fc600078e10ff */
[----:B------:R-:W-:-:S04]  /*29f0*/  IMAD.IADD R27, R22, 0x1, R11 ;  /* 0x00000001161b7824 */ /* 0x000fc800078e020b */
[C---:B------:R-:W-:Y:S02]  /*2a00*/  VIADD R23, R27.reuse, 0x1 ;  /* 0x000000011b177836 */ /* 0x040fe40000000000 */
[C---:B------:R-:W-:Y:S02]  /*2a10*/  VIADD R26, R27.reuse, 0x3 ;  /* 0x000000031b1a7836 */ /* 0x040fe40000000000 */
[----:B0-----:R-:W-:Y:S01]  /*2a20*/  IMAD.WIDE R8, R27, 0x4, R16 ;  /* 0x000000041b087825 */ /* 0x001fe200078e0210 */
[----:B--2---:R0:W-:Y:S01]  /*2a30*/  @!P0 STS [R28], R21 ;  /* 0x000000151c008388 */ /* 0x0041e20000000800 */
[----:B------:R-:W-:Y:S02]  /*2a40*/  ISETP.GE.AND P0, PT, R23, UR10, PT ;  /* 0x0000000a17007c0c */ /* 0x000fe4000bf06270 */
[C---:B------:R-:W-:Y:S01]  /*2a50*/  VIADD R23, R27.reuse, 0x2 ;  /* 0x000000021b177836 */ /* 0x040fe20000000000 */
[----:B---3--:R-:W-:Y:S01]  /*2a60*/  @!P6 STS [R28+0x8], R10 ;  /* 0x0000080a1c00e388 */ /* 0x008fe20000000800 */
[----:B------:R-:W-:-:S03]  /*2a70*/  ISETP.GE.AND P6, PT, R27, UR10, PT ;  /* 0x0000000a1b007c0c */ /* 0x000fc6000bfc6270 */
[----:B----4-:R1:W-:Y:S01]  /*2a80*/  @!P5 STS [R28+0x4], R24 ;  /* 0x000004181c00d388 */ /* 0x0103e20000000800 */
[----:B------:R-:W-:-:S03]  /*2a90*/  ISETP.GE.AND P5, PT, R23, UR10, PT ;  /* 0x0000000a17007c0c */ /* 0x000fc6000bfa6270 */
[----:B-----5:R2:W-:Y:S01]  /*2aa0*/  @!P2 STS [R28+0xc], R25 ;  /* 0x00000c191c00a388 */ /* 0x0205e20000000800 */
[----:B------:R-:W-:-:S03]  /*2ab0*/  ISETP.GE.AND P2, PT, R26, UR10, PT ;  /* 0x0000000a1a007c0c */ /* 0x000fc6000bf46270 */
[----:B------:R-:W3:Y:S04]  /*2ac0*/  @!P0 LDG.E R26, desc[UR14][R8.64+0x4] ;  /* 0x0000040e081a8981 */ /* 0x000ee8000c1e1900 */
[----:B0-----:R-:W4:Y:S04]  /*2ad0*/  @!P6 LDG.E R21, desc[UR14][R8.64] ;  /* 0x0000000e0815e981 */ /* 0x001f28000c1e1900 */
[----:B-1----:R-:W5:Y:S04]  /*2ae0*/  @!P5 LDG.E R24, desc[UR14][R8.64+0x8] ;  /* 0x0000080e0818d981 */ /* 0x002f68000c1e1900 */
[----:B------:R-:W2:Y:S01]  /*2af0*/  @!P2 LDG.E R27, desc[UR14][R8.64+0xc] ;  /* 0x00000c0e081ba981 */ /* 0x000ea2000c1e1900 */
[C---:B------:R-:W-:Y:S01]  /*2b00*/  LEA R10, R11.reuse, R0, 0x2 ;  /* 0x000000000b0a7211 */ /* 0x040fe200078e10ff */
[----:B------:R-:W-:-:S04]  /*2b10*/  VIADD R23, R11, 0x4 ;  /* 0x000000040b177836 */ /* 0x000fc80000000000 */
[----:B----4-:R4:W-:Y:S04]  /*2b20*/  @!P6 STS [R10], R21 ;  /* 0x000000150a00e388 */ /* 0x0109e80000000800 */
[----:B-----5:R4:W-:Y:S04]  /*2b30*/  @!P5 STS [R10+0x8], R24 ;  /* 0x000008180a00d388 */ /* 0x0209e80000000800 */
[----:B--2---:R4:W-:Y:S04]  /*2b40*/  @!P2 STS [R10+0xc], R27 ;  /* 0x00000c1b0a00a388 */ /* 0x0049e80000000800 */
[----:B---3--:R4:W-:Y:S01]  /*2b50*/  @!P0 STS [R10+0x4], R26 ;  /* 0x0000041a0a008388 */ /* 0x0089e20000000800 */
[----:B------:R-:W-:-:S13]  /*2b60*/  PLOP3.LUT P0, PT, PT, PT, PT, 0x8, 0x80 ;  /* 0x000000000080781c */ /* 0x000fda0003f0e170 */
.L_x_33:
[----:B------:R-:W-:Y:S05]  /*2b70*/  BSYNC.RECONVERGENT B2 ;  /* 0x0000000000027941 */ /* 0x000fea0003800200 */
.L_x_32:
[----:B------:R-:W-:-:S13]  /*2b80*/  ISETP.LT.U32.OR P0, PT, R23, UR9, P0 ;  /* 0x0000000917007c0c */ /* 0x000fda0008701470 */
[----:B------:R-:W-:Y:S05]  /*2b90*/  @!P0 BRA `(.L_x_25) ;  /* 0x0000000000488947 */ /* 0x000fea0003800000 */
[----:B------:R-:W-:-:S04]  /*2ba0*/  IMAD.IADD R9, R22, 0x1, R23 ;  /* 0x0000000116097824 */ /* 0x000fc800078e0217 */
[C---:B------:R-:W-:Y:S01]  /*2bb0*/  VIADD R8, R9.reuse, 0x1 ;  /* 0x0000000109087836 */ /* 0x040fe20000000000 */
[C---:B-1----:R-:W-:Y:S01]  /*2bc0*/  IADD3 R11, PT, PT, R9.reuse, 0x3, RZ ;  /* 0x00000003090b7810 */ /* 0x042fe20007ffe0ff */
[C---:B0---4-:R-:W-:Y:S01]  /*2bd0*/  VIADD R10, R9.reuse, 0x2 ;  /* 0x00000002090a7836 */ /* 0x051fe20000000000 */
[C---:B------:R-:W-:Y:S01]  /*2be0*/  ISETP.GE.AND P0, PT, R9.reuse, UR10, PT ;  /* 0x0000000a09007c0c */ /* 0x040fe2000bf06270 */
[----:B------:R-:W-:Y:S01]  /*2bf0*/  IMAD.WIDE R16, R9, 0x4, R16 ;  /* 0x0000000409107825 */ /* 0x000fe200078e0210 */
[----:B------:R-:W-:Y:S02]  /*2c00*/  ISETP.GE.AND P2, PT, R8, UR10, PT ;  /* 0x0000000a08007c0c */ /* 0x000fe4000bf46270 */
[----:B------:R-:W-:Y:S02]  /*2c10*/  ISETP.GE.AND P5, PT, R10, UR10, PT ;  /* 0x0000000a0a007c0c */ /* 0x000fe4000bfa6270 */
[----:B------:R-:W-:-:S07]  /*2c20*/  ISETP.GE.AND P6, PT, R11, UR10, PT ;  /* 0x0000000a0b007c0c */ /* 0x000fce000bfc6270 */
[----:B------:R-:W2:Y:S04]  /*2c30*/  @!P0 LDG.E R8, desc[UR14][R16.64] ;  /* 0x0000000e10088981 */ /* 0x000ea8000c1e1900 */
[----:B------:R-:W3:Y:S04]  /*2c40*/  @!P2 LDG.E R9, desc[UR14][R16.64+0x4] ;  /* 0x0000040e1009a981 */ /* 0x000ee8000c1e1900 */
[----:B------:R-:W4:Y:S04]  /*2c50*/  @!P5 LDG.E R10, desc[UR14][R16.64+0x8] ;  /* 0x0000080e100ad981 */ /* 0x000f28000c1e1900 */
[----:B------:R-:W5:Y:S01]  /*2c60*/  @!P6 LDG.E R11, desc[UR14][R16.64+0xc] ;  /* 0x00000c0e100be981 */ /* 0x000f62000c1e1900 */
[----:B------:R-:W-:-:S05]  /*2c70*/  IMAD R0, R23, 0x4, R0 ;  /* 0x0000000417007824 */ /* 0x000fca00078e0200 */
[----:B--2---:R2:W-:Y:S04]  /*2c80*/  @!P0 STS [R0], R8 ;  /* 0x0000000800008388 */ /* 0x0045e80000000800 */
[----:B---3--:R2:W-:Y:S04]  /*2c90*/  @!P2 STS [R0+0x4], R9 ;  /* 0x000004090000a388 */ /* 0x0085e80000000800 */
[----:B----4-:R2:W-:Y:S04]  /*2ca0*/  @!P5 STS [R0+0x8], R10 ;  /* 0x0000080a0000d388 */ /* 0x0105e80000000800 */
[----:B-----5:R2:W-:Y:S02]  /*2cb0*/  @!P6 STS [R0+0xc], R11 ;  /* 0x00000c0b0000e388 */ /* 0x0205e40000000800 */
.L_x_25:
[----:B------:R-:W-:Y:S05]  /*2cc0*/  BSYNC.RECONVERGENT B0 ;  /* 0x0000000000007941 */ /* 0x000fea0003800200 */
.L_x_24:
[----:B------:R-:W-:-:S05]  /*2cd0*/  IMAD.IADD R3, R18, 0x1, R3 ;  /* 0x0000000112037824 */ /* 0x000fca00078e0203 */
[----:B------:R-:W-:-:S04]  /*2ce0*/  VIADDMNMX.U32 R2, R2, R18, R3, !PT ;  /* 0x0000001202027246 */ /* 0x000fc80007800003 */
[----:B------:R-:W-:-:S13]  /*2cf0*/  ISETP.GE.U32.AND P0, PT, R2, UR8, PT ;  /* 0x0000000802007c0c */ /* 0x000fda000bf06070 */
[----:B------:R-:W-:Y:S05]  /*2d00*/  @!P0 BRA `(.L_x_34) ;  /* 0xfffffff000748947 */ /* 0x000fea000383ffff */
.L_x_23:
[----:B------:R-:W-:Y:S05]  /*2d10*/  BSYNC.RECONVERGENT B1 ;  /* 0x0000000000017941 */ /* 0x000fea0003800200 */
.L_x_22:
[----:B------:R-:W-:Y:S04]  /*2d20*/  BSSY.RECONVERGENT B0, `(.L_x_35) ;  /* 0x000003d000007945 */ /* 0x000fe80003800200 */
[----:B------:R-:W-:Y:S05]  /*2d30*/  @P4 BRA `(.L_x_36) ;  /* 0x0000000000ec4947 */ /* 0x000fea0003800000 */
[----:B--2---:R-:W2:Y:S01]  /*2d40*/  I2F.U32.RP R0, R6 ;  /* 0x0000000600007306 */ /* 0x004ea20000209000 */
[----:B0-----:R-:W-:Y:S01]  /*2d50*/  IMAD.MOV R9, RZ, RZ, -R6 ;  /* 0x000000ffff097224 */ /* 0x001fe200078e0a06 */
[----:B------:R-:W4:Y:S01]  /*2d60*/  LDCU UR11, c[0x0][0x3a0] ;  /* 0x00007400ff0b77ac */ /* 0x000f220008000800 */
[----:B-1----:R-:W0:Y:S01]  /*2d70*/  LDC R11, c[0x0][0x3a4] ;  /* 0x0000e900ff0b7b82 */ /* 0x002e220000000800 */
[----:B------:R-:W-:Y:S01]  /*2d80*/  ISETP.NE.U32.AND P4, PT, R6, RZ, PT ;  /* 0x000000ff0600720c */ /* 0x000fe20003f85070 */
[----:B------:R-:W-:-:S03]  /*2d90*/  IMAD.MOV.U32 R17, RZ, RZ, RZ ;  /* 0x000000ffff117224 */ /* 0x000fc600078e00ff */
[----:B--2---:R-:W1:Y:S01]  /*2da0*/  MUFU.RCP R0, R0 ;  /* 0x0000000000007308 */ /* 0x004e620000001000 */
[----:B----4-:R-:W-:-:S04]  /*2db0*/  IMAD.U32 R10, RZ, RZ, UR11 ;  /* 0x0000000bff0a7e24 */ /* 0x010fc8000f8e00ff */
[----:B------:R-:W-:Y:S02]  /*2dc0*/  IMAD R10, R10, UR4, R5 ;  /* 0x000000040a0a7c24 */ /* 0x000fe4000f8e0205 */
[----:B-1----:R-:W-:Y:S01]  /*2dd0*/  VIADD R2, R0, 0xffffffe ;  /* 0x0ffffffe00027836 */ /* 0x002fe20000000000 */
[----:B------:R-:W-:-:S03]  /*2de0*/  MOV R0, UR4 ;  /* 0x0000000400007c02 */ /* 0x000fc60008000f00 */
[----:B------:R1:W2:Y:S02]  /*2df0*/  F2I.FTZ.U32.TRUNC.NTZ R3, R2 ;  /* 0x0000000200037305 */ /* 0x0002a4000021f000 */
[----:B-1----:R-:W-:Y:S02]  /*2e00*/  HFMA2 R2, -RZ, RZ, 0, 0 ;  /* 0x00000000ff027431 */ /* 0x002fe400000001ff */
[----:B--2---:R-:W-:-:S04]  /*2e10*/  IMAD R9, R9, R3, RZ ;  /* 0x0000000309097224 */ /* 0x004fc800078e02ff */
[----:B------:R-:W-:-:S06]  /*2e20*/  IMAD.HI.U32 R9, R3, R9, R2 ;  /* 0x0000000903097227 */ /* 0x000fcc00078e0002 */
[----:B------:R-:W-:-:S04]  /*2e30*/  IMAD.HI.U32 R9, R9, UR13, RZ ;  /* 0x0000000d09097c27 */ /* 0x000fc8000f8e00ff */
[----:B------:R-:W-:-:S04]  /*2e40*/  IMAD.MOV R3, RZ, RZ, -R9 ;  /* 0x000000ffff037224 */ /* 0x000fc800078e0a09 */
[----:B------:R-:W-:-:S05]  /*2e50*/  IMAD R3, R6, R3, UR13 ;  /* 0x0000000d06037e24 */ /* 0x000fca000f8e0203 */
[----:B------:R-:W-:-:S13]  /*2e60*/  ISETP.GE.U32.AND P0, PT, R3, R6, PT ;  /* 0x000000060300720c */ /* 0x000fda0003f06070 */
[----:B------:R-:W-:Y:S02]  /*2e70*/  @P0 IMAD.IADD R3, R3, 0x1, -R6 ;  /* 0x0000000103030824 */ /* 0x000fe400078e0a06 */
[----:B------:R-:W-:-:S03]  /*2e80*/  @P0 VIADD R9, R9, 0x1 ;  /* 0x0000000109090836 */ /* 0x000fc60000000000 */
[-C--:B------:R-:W-:Y:S02]  /*2e90*/  ISETP.GE.U32.AND P2, PT, R3, R6.reuse, PT ;  /* 0x000000060300720c */ /* 0x080fe40003f46070 */
[----:B------:R-:W1:Y:S11]  /*2ea0*/  LDC.64 R2, c[0x0][0x388] ;  /* 0x0000e200ff027b82 */ /* 0x000e760000000a00 */
[----:B------:R-:W-:Y:S01]  /*2eb0*/  @P2 VIADD R9, R9, 0x1 ;  /* 0x0000000109092836 */ /* 0x000fe20000000000 */
[----:B------:R-:W-:-:S05]  /*2ec0*/  @!P4 LOP3.LUT R9, RZ, R6, RZ, 0x33, !PT ;  /* 0x00000006ff09c212 */ /* 0x000fca00078e33ff */
[----:B0-----:R-:W-:-:S07]  /*2ed0*/  IMAD R0, R9, R0, UR4 ;  /* 0x0000000409007e24 */ /* 0x001fce000f8e0200 */
.L_x_39:
[----:B------:R-:W-:Y:S01]  /*2ee0*/  IMAD.IADD R16, R10, 0x1, R17 ;  /* 0x000000010a107824 */ /* 0x000fe200078e0211 */
[----:B------:R-:W-:Y:S03]  /*2ef0*/  BSSY.RECONVERGENT B1, `(.L_x_37) ;  /* 0x000001b000017945 */ /* 0x000fe60003800200 */
[----:B------:R-:W-:-:S05]  /*2f00*/  IMAD R16, R16, R11, R4 ;  /* 0x0000000b10107224 */ /* 0x000fca00078e0204 */
[----:B------:R-:W-:-:S13]  /*2f10*/  ISETP.GE.AND P0, PT, R16, R7, PT ;  /* 0x000000071000720c */ /* 0x000fda0003f06270 */
[----:B------:R-:W-:Y:S05]  /*2f20*/  @P0 BRA `(.L_x_38) ;  /* 0x00000000005c0947 */ /* 0x000fea0003800000 */
[----:B------:R-:W0:Y:S01]  /*2f30*/  I2F.U32.RP R22, R6 ;  /* 0x0000000600167306 */ /* 0x000e220000209000 */
[----:B------:R-:W-:Y:S02]  /*2f40*/  IADD3 R21, PT, PT, RZ, -R6, RZ ;  /* 0x80000006ff157210 */ /* 0x000fe40007ffe0ff */
[----:B------:R-:W-:-:S05]  /*2f50*/  ISETP.NE.U32.AND P4, PT, R6, RZ, PT ;  /* 0x000000ff0600720c */ /* 0x000fca0003f85070 */
[----:B0-----:R-:W0:Y:S02]  /*2f60*/  MUFU.RCP R22, R22 ;  /* 0x0000001600167308 */ /* 0x001e240000001000 */
[----:B0-----:R-:W-:-:S06]  /*2f70*/  VIADD R8, R22, 0xffffffe ;  /* 0x0ffffffe16087836 */ /* 0x001fcc0000000000 */
[----:B------:R0:W2:Y:S02]  /*2f80*/  F2I.FTZ.U32.TRUNC.NTZ R9, R8 ;  /* 0x0000000800097305 */ /* 0x0000a4000021f000 */
[----:B0-----:R-:W-:Y:S02]  /*2f90*/  IMAD.MOV.U32 R8, RZ, RZ, RZ ;  /* 0x000000ffff087224 */ /* 0x001fe400078e00ff */
[----:B--2---:R-:W-:-:S04]  /*2fa0*/  IMAD R21, R21, R9, RZ ;  /* 0x0000000915157224 */ /* 0x004fc800078e02ff */
[----:B------:R-:W-:-:S06]  /*2fb0*/  IMAD.HI.U32 R24, R9, R21, R8 ;  /* 0x0000001509187227 */ /* 0x000fcc00078e0008 */
[----:B------:R-:W-:-:S04]  /*2fc0*/  IMAD.HI.U32 R9, R24, R17, RZ ;  /* 0x0000001118097227 */ /* 0x000fc800078e00ff */
[----:B------:R-:W-:-:S04]  /*2fd0*/  IMAD.MOV R21, RZ, RZ, -R9 ;  /* 0x000000ffff157224 */ /* 0x000fc800078e0a09 */
[----:B------:R-:W-:-:S05]  /*2fe0*/  IMAD R21, R6, R21, R17 ;  /* 0x0000001506157224 */ /* 0x000fca00078e0211 */
[----:B------:R-:W-:-:S13]  /*2ff0*/  ISETP.GE.U32.AND P0, PT, R21, R6, PT ;  /* 0x000000061500720c */ /* 0x000fda0003f06070 */
[----:B------:R-:W-:Y:S02]  /*3000*/  @P0 IMAD.IADD R21, R21, 0x1, -R6 ;  /* 0x0000000115150824 */ /* 0x000fe400078e0a06 */
[----:B------:R-:W-:-:S03]  /*3010*/  @P0 VIADD R9, R9, 0x1 ;  /* 0x0000000109090836 */ /* 0x000fc60000000000 */
[----:B------:R-:W-:-:S13]  /*3020*/  ISETP.GE.U32.AND P2, PT, R21, R6, PT ;  /* 0x000000061500720c */ /* 0x000fda0003f46070 */
[----:B------:R-:W-:Y:S02]  /*3030*/  @P2 IADD3 R9, PT, PT, R9, 0x1, RZ ;  /* 0x0000000109092810 */ /* 0x000fe40007ffe0ff */
[----:B------:R-:W-:-:S05]  /*3040*/  @!P4 LOP3.LUT R9, RZ, R6, RZ, 0x33, !PT ;  /* 0x00000006ff09c212 */ /* 0x000fca00078e33ff */
[----:B------:R-:W-:-:S04]  /*3050*/  IMAD.IADD R8, R0, 0x1, R9 ;  /* 0x0000000100087824 */ /* 0x000fc800078e0209 */
[----:B------:R-:W-:-:S06]  /*3060*/  IMAD R21, R8, 0x4, R1 ;  /* 0x0000000408157824 */ /* 0x000fcc00078e0201 */
[----:B------:R-:W2:Y:S01]  /*3070*/  LDL R21, [R21] ;  /* 0x0000000015157983 */ /* 0x000ea20000100800 */
[----:B-1----:R-:W-:-:S05]  /*3080*/  IMAD.WIDE R8, R16, 0x4, R2 ;  /* 0x0000000410087825 */ /* 0x002fca00078e0202 */
[----:B--2---:R0:W-:Y:S02]  /*3090*/  STG.E desc[UR14][R8.64], R21 ;  /* 0x0000001508007986 */ /* 0x0041e4000c10190e */
.L_x_38:
[----:B------:R-:W-:Y:S05]  /*30a0*/  BSYNC.RECONVERGENT B1 ;  /* 0x0000000000017941 */ /* 0x000fea0003800200 */
.L_x_37:
[----:B------:R-:W-:-:S05]  /*30b0*/  IMAD.IADD R17, R6, 0x1, R17 ;  /* 0x0000000106117824 */ /* 0x000fca00078e0211 */
[----:B0-----:R-:W-:-:S04]  /*30c0*/  VIADDMNMX.U32 R8, R17, R13, R17, !PT ;  /* 0x0000000d11087246 */ /* 0x001fc80007800011 */
[----:B------:R-:W-:-:S13]  /*30d0*/  ISETP.GE.U32.AND P0, PT, R8, UR13, PT ;  /* 0x0000000d08007c0c */ /* 0x000fda000bf06070 */
[----:B------:R-:W-:Y:S05]  /*30e0*/  @!P0 BRA `(.L_x_39) ;  /* 0xfffffffc007c8947 */ /* 0x000fea000383ffff */
.L_x_36:
[----:B------:R-:W-:Y:S05]  /*30f0*/  BSYNC.RECONVERGENT B0 ;  /* 0x0000000000007941 */ /* 0x000fea0003800200 */
.L_x_35:
[----:B------:R-:W3:Y:S02]  /*3100*/  LDCU UR4, c[0x0][0x39c] ;  /* 0x00007380ff0477ac */ /* 0x000ee40008000800 */
[----:B---3--:R-:W-:-:S03]  /*3110*/  UISETP.NE.AND UP0, UPT, UR5, UR4, UPT ;  /* 0x000000040500728c */ /* 0x008fc6000bf05270 */
[----:B------:R-:W-:Y:S01]  /*3120*/  UMOV UR4, UR5 ;  /* 0x0000000500047c82 */ /* 0x000fe20008000000 */
[----:B------:R-:W-:Y:S06]  /*3130*/  BAR.SYNC.DEFER_BLOCKING 0x0 ;  /* 0x0000000000007b1d */ /* 0x000fec0000010000 */
[----:B------:R-:W-:Y:S05]  /*3140*/  BRA.U UP0, `(.L_x_40) ;  /* 0xffffffe900707547 */ /* 0x000fea000b83ffff */
[----:B------:R-:W-:Y:S05]  /*3150*/  EXIT ;  /* 0x000000000000794d */ /* 0x000fea0003800000 */
.L_x_41:
        /* <DEDUP_REMOVED lines=10> */
.L_x_43:


//--------------------- .nv.global.init           --------------------------
	.section	.nv.global.init,"aw",@progbits
.nv.global.init:
	.type		$str,@object
	.size		$str,($str$1 - $str)
$str:
        /*0000*/ 	.byte	0x66, 0x31, 0x25, 0x64, 0x0a, 0x00
	.type		$str$1,@object
	.size		$str$1,(.L_1 - $str$1)
$str$1:
        /*0006*/ 	.byte	0x74, 0x68, 0x72, 0x65, 0x61, 0x64, 0x49, 0x64, 0x20, 0x69, 0x73, 0x3a, 0x20, 0x25, 0x64, 0x0a
        /*0016*/ 	.byte	0x00
.L_1:


//--------------------- .nv.shared.reserved.0     --------------------------
	.section	.nv.shared.reserved.0,"aw",@nobits
	.weak		__nv_reservedSMEM_offset_0_alias
	.size		__nv_reservedSMEM_offset_0_alias, 0, 64
	.other		__nv_reservedSMEM_offset_0_alias,@"STO_CUDA_RESERVED_SHARED STV_DEFAULT"
__nv_reservedSMEM_offset_0_alias:
	.zero		0
	.zero		64


//--------------------- .nv.shared._Z12_reluMaxPollILi8ELi4ELi2ELi64EEvPfS0_iiiiiii --------------------------
	.section	.nv.shared._Z12_reluMaxPollILi8ELi4ELi2ELi64EEvPfS0_iiiiiii,"aw",@nobits
	.sectionflags	@""
	.align	4
.nv.shared._Z12_reluMaxPollILi8ELi4ELi2ELi64EEvPfS0_iiiiiii:
	.zero		1536


//--------------------- .nv.constant0._Z2f1i      --------------------------
	.section	.nv.constant0._Z2f1i,"a",@progbits
	.sectionflags	@""
	.align	4
.nv.constant0._Z2f1i:
	.zero		900


//--------------------- .nv.constant0._Z12_reluMaxPollILi8ELi4ELi2ELi64EEvPfS0_iiiiiii --------------------------
	.section	.nv.constant0._Z12_reluMaxPollILi8ELi4ELi2ELi64EEvPfS0_iiiiiii,"a",@progbits
	.sectionflags	@""
	.align	4
.nv.constant0._Z12_reluMaxPollILi8ELi4ELi2ELi64EEvPfS0_iiiiiii:
	.zero		940


//--------------------- SYMBOLS --------------------------

	.type		.nv.reservedSmem.offset0,@object
	.size		.nv.reservedSmem.offset0,0x4
	.type		.nv.reservedSmem.cap,@object
	.size		.nv.reservedSmem.cap,0x4
	.type		vprintf,@function
